//
// Generated by NVIDIA NVVM Compiler
//
// Compiler Build ID: CL-36424714
// Cuda compilation tools, release 13.0, V13.0.88
// Based on NVVM 20.0.0
//

.version 9.0
.target sm_100
.address_size 64

	// .globl	_Z9HL_kernelPKhPhjj

.visible .entry _Z9HL_kernelPKhPhjj(
	.param .u64 .ptr .align 1 _Z9HL_kernelPKhPhjj_param_0,
	.param .u64 .ptr .align 1 _Z9HL_kernelPKhPhjj_param_1,
	.param .u32 _Z9HL_kernelPKhPhjj_param_2,
	.param .u32 _Z9HL_kernelPKhPhjj_param_3
)
{
	.reg .pred 	%p<43>;
	.reg .b16 	%rs<10>;
	.reg .b32 	%r<79>;
	.reg .b64 	%rd<117>;

	ld.param.u64 	%rd42, [_Z9HL_kernelPKhPhjj_param_0];
	ld.param.u64 	%rd43, [_Z9HL_kernelPKhPhjj_param_1];
	ld.param.u32 	%r4, [_Z9HL_kernelPKhPhjj_param_2];
	ld.param.u32 	%r5, [_Z9HL_kernelPKhPhjj_param_3];
	cvta.to.global.u64 	%rd1, %rd43;
	cvta.to.global.u64 	%rd2, %rd42;
	mov.u32 	%r6, %ctaid.x;
	mov.u32 	%r1, %ntid.x;
	mov.u32 	%r7, %tid.x;
	mad.lo.s32 	%r8, %r6, %r1, %r7;
	add.s32 	%r2, %r8, %r4;
	mad.lo.s32 	%r9, %r4, %r5, %r4;
	cvt.u64.u32 	%rd3, %r9;
	setp.ge.u32 	%p7, %r2, %r9;
	@%p7 bra 	$L__BB0_35;
	cvt.u64.u32 	%rd114, %r2;
	cvt.u64.u32 	%rd5, %r4;
	add.s64 	%rd6, %rd5, -1;
	mov.u32 	%r10, %nctaid.x;
	mul.lo.s32 	%r11, %r1, %r10;
	cvt.u64.u32 	%rd7, %r11;
	add.s64 	%rd8, %rd7, %rd114;
	max.u64 	%rd44, %rd8, %rd3;
	setp.lt.u64 	%p8, %rd8, %rd3;
	selp.u64 	%rd9, 1, 0, %p8;
	add.s64 	%rd45, %rd8, %rd9;
	sub.s64 	%rd10, %rd44, %rd45;
	and.b64  	%rd46, %rd10, -4294967296;
	setp.ne.s64 	%p9, %rd46, 0;
	@%p9 bra 	$L__BB0_3;
	cvt.u32.u64 	%r12, %rd7;
	cvt.u32.u64 	%r13, %rd10;
	div.u32 	%r14, %r13, %r12;
	cvt.u64.u32 	%rd111, %r14;
	bra.uni 	$L__BB0_4;
$L__BB0_3:
	div.u64 	%rd111, %rd10, %rd7;
$L__BB0_4:
	add.s64 	%rd14, %rd111, %rd9;
	and.b64  	%rd47, %rd14, 1;
	setp.eq.b64 	%p10, %rd47, 1;
	@%p10 bra 	$L__BB0_15;
	div.u32 	%r3, %r2, %r4;
	mul.lo.s32 	%r15, %r3, %r4;
	sub.s32 	%r16, %r2, %r15;
	cvt.u64.u32 	%rd15, %r16;
	add.s64 	%rd16, %rd6, %rd15;
	and.b64  	%rd48, %rd16, -4294967296;
	setp.ne.s64 	%p11, %rd48, 0;
	@%p11 bra 	$L__BB0_7;
	cvt.u32.u64 	%r17, %rd5;
	cvt.u32.u64 	%r18, %rd16;
	rem.u32 	%r19, %r18, %r17;
	cvt.u64.u32 	%rd112, %r19;
	bra.uni 	$L__BB0_8;
$L__BB0_7:
	rem.u64 	%rd112, %rd16, %rd5;
$L__BB0_8:
	cvt.u64.u32 	%rd49, %r3;
	add.s64 	%rd50, %rd49, -1;
	mul.lo.s64 	%rd51, %rd50, %rd5;
	add.s64 	%rd52, %rd15, 1;
	setp.eq.s64 	%p13, %rd52, %rd5;
	selp.b64 	%rd53, 0, %rd52, %p13;
	add.s64 	%rd54, %rd51, %rd112;
	add.s64 	%rd55, %rd2, %rd54;
	ld.global.u8 	%r21, [%rd55];
	add.s64 	%rd20, %rd51, %rd15;
	add.s64 	%rd21, %rd2, %rd20;
	ld.global.u8 	%r22, [%rd21];
	add.s32 	%r23, %r22, %r21;
	add.s64 	%rd56, %rd53, %rd51;
	add.s64 	%rd57, %rd2, %rd56;
	ld.global.u8 	%r24, [%rd57];
	add.s32 	%r25, %r23, %r24;
	add.s64 	%rd58, %rd55, %rd5;
	ld.global.u8 	%r26, [%rd58];
	add.s32 	%r27, %r25, %r26;
	add.s64 	%rd59, %rd57, %rd5;
	ld.global.u8 	%r28, [%rd59];
	add.s32 	%r29, %r27, %r28;
	add.s64 	%rd60, %rd58, %rd5;
	ld.global.u8 	%r30, [%rd60];
	add.s32 	%r31, %r29, %r30;
	mad.lo.s64 	%rd61, %rd49, %rd5, %rd5;
	add.s64 	%rd62, %rd61, %rd15;
	add.s64 	%rd63, %rd2, %rd62;
	ld.global.u8 	%r32, [%rd63];
	add.s32 	%r33, %r31, %r32;
	add.s64 	%rd64, %rd59, %rd5;
	ld.global.u8 	%r34, [%rd64];
	add.s32 	%r20, %r33, %r34;
	mov.pred 	%p40, -1;
	setp.eq.s32 	%p14, %r20, 6;
	@%p14 bra 	$L__BB0_12;
	setp.eq.s32 	%p15, %r20, 3;
	@%p15 bra 	$L__BB0_14;
	setp.ne.s32 	%p16, %r20, 2;
	@%p16 bra 	$L__BB0_13;
	add.s64 	%rd65, %rd21, %rd5;
	ld.global.u8 	%rs1, [%rd65];
	setp.ne.s16 	%p40, %rs1, 0;
	bra.uni 	$L__BB0_14;
$L__BB0_12:
	add.s64 	%rd66, %rd21, %rd5;
	ld.global.u8 	%rs2, [%rd66];
	setp.eq.s16 	%p18, %rs2, 0;
	@%p18 bra 	$L__BB0_14;
$L__BB0_13:
	mov.pred 	%p40, 0;
$L__BB0_14:
	selp.u16 	%rs3, 1, 0, %p40;
	add.s64 	%rd67, %rd20, %rd5;
	add.s64 	%rd68, %rd1, %rd67;
	st.global.u8 	[%rd68], %rs3;
	mov.u64 	%rd114, %rd8;
$L__BB0_15:
	setp.eq.s64 	%p20, %rd14, 0;
	@%p20 bra 	$L__BB0_35;
	cvt.u32.u64 	%r39, %rd5;
$L__BB0_17:
	cvt.u32.u64 	%r35, %rd114;
	div.u32 	%r36, %r35, %r4;
	cvt.u64.u32 	%rd24, %r36;
	mul.lo.s32 	%r37, %r36, %r4;
	sub.s32 	%r38, %r35, %r37;
	cvt.u64.u32 	%rd25, %r38;
	add.s64 	%rd69, %rd5, %rd25;
	add.s64 	%rd26, %rd69, -1;
	and.b64  	%rd70, %rd26, -4294967296;
	setp.ne.s64 	%p21, %rd70, 0;
	@%p21 bra 	$L__BB0_19;
	cvt.u32.u64 	%r40, %rd26;
	rem.u32 	%r41, %r40, %r39;
	cvt.u64.u32 	%rd115, %r41;
	bra.uni 	$L__BB0_20;
$L__BB0_19:
	rem.u64 	%rd115, %rd26, %rd5;
$L__BB0_20:
	add.s64 	%rd71, %rd24, -1;
	mul.lo.s64 	%rd72, %rd71, %rd5;
	add.s64 	%rd73, %rd25, 1;
	setp.eq.s64 	%p23, %rd73, %rd5;
	selp.b64 	%rd74, 0, %rd73, %p23;
	add.s64 	%rd75, %rd72, %rd115;
	add.s64 	%rd76, %rd2, %rd75;
	ld.global.u8 	%r43, [%rd76];
	add.s64 	%rd30, %rd72, %rd25;
	add.s64 	%rd31, %rd2, %rd30;
	ld.global.u8 	%r44, [%rd31];
	add.s32 	%r45, %r44, %r43;
	add.s64 	%rd77, %rd74, %rd72;
	add.s64 	%rd78, %rd2, %rd77;
	ld.global.u8 	%r46, [%rd78];
	add.s32 	%r47, %r45, %r46;
	add.s64 	%rd79, %rd76, %rd5;
	ld.global.u8 	%r48, [%rd79];
	add.s32 	%r49, %r47, %r48;
	add.s64 	%rd80, %rd78, %rd5;
	ld.global.u8 	%r50, [%rd80];
	add.s32 	%r51, %r49, %r50;
	add.s64 	%rd81, %rd79, %rd5;
	ld.global.u8 	%r52, [%rd81];
	add.s32 	%r53, %r51, %r52;
	mad.lo.s64 	%rd82, %rd24, %rd5, %rd5;
	add.s64 	%rd83, %rd82, %rd25;
	add.s64 	%rd84, %rd2, %rd83;
	ld.global.u8 	%r54, [%rd84];
	add.s32 	%r55, %r53, %r54;
	add.s64 	%rd85, %rd80, %rd5;
	ld.global.u8 	%r56, [%rd85];
	add.s32 	%r42, %r55, %r56;
	mov.pred 	%p41, -1;
	setp.eq.s32 	%p24, %r42, 2;
	@%p24 bra 	$L__BB0_36;
	setp.eq.s32 	%p25, %r42, 3;
	@%p25 bra 	$L__BB0_25;
	setp.ne.s32 	%p26, %r42, 6;
	@%p26 bra 	$L__BB0_24;
	add.s64 	%rd87, %rd31, %rd5;
	ld.global.u8 	%rs5, [%rd87];
	setp.eq.s16 	%p28, %rs5, 0;
	@%p28 bra 	$L__BB0_25;
$L__BB0_24:
	mov.pred 	%p41, 0;
$L__BB0_25:
	selp.u16 	%rs6, 1, 0, %p41;
	add.s64 	%rd88, %rd30, %rd5;
	add.s64 	%rd89, %rd1, %rd88;
	st.global.u8 	[%rd89], %rs6;
	add.s64 	%rd32, %rd114, %rd7;
	cvt.u32.u64 	%r57, %rd32;
	div.u32 	%r58, %r57, %r4;
	cvt.u64.u32 	%rd33, %r58;
	mul.lo.s32 	%r59, %r58, %r4;
	sub.s32 	%r60, %r57, %r59;
	cvt.u64.u32 	%rd34, %r60;
	add.s64 	%rd90, %rd5, %rd34;
	add.s64 	%rd35, %rd90, -1;
	and.b64  	%rd91, %rd35, -4294967296;
	setp.ne.s64 	%p30, %rd91, 0;
	@%p30 bra 	$L__BB0_27;
	cvt.u32.u64 	%r62, %rd35;
	rem.u32 	%r63, %r62, %r39;
	cvt.u64.u32 	%rd116, %r63;
	bra.uni 	$L__BB0_28;
$L__BB0_27:
	rem.u64 	%rd116, %rd35, %rd5;
$L__BB0_28:
	add.s64 	%rd92, %rd33, -1;
	mul.lo.s64 	%rd93, %rd92, %rd5;
	add.s64 	%rd94, %rd34, 1;
	setp.eq.s64 	%p32, %rd94, %rd5;
	selp.b64 	%rd95, 0, %rd94, %p32;
	add.s64 	%rd96, %rd93, %rd116;
	add.s64 	%rd97, %rd2, %rd96;
	ld.global.u8 	%r65, [%rd97];
	add.s64 	%rd39, %rd93, %rd34;
	add.s64 	%rd40, %rd2, %rd39;
	ld.global.u8 	%r66, [%rd40];
	add.s32 	%r67, %r66, %r65;
	add.s64 	%rd98, %rd95, %rd93;
	add.s64 	%rd99, %rd2, %rd98;
	ld.global.u8 	%r68, [%rd99];
	add.s32 	%r69, %r67, %r68;
	add.s64 	%rd100, %rd97, %rd5;
	ld.global.u8 	%r70, [%rd100];
	add.s32 	%r71, %r69, %r70;
	add.s64 	%rd101, %rd99, %rd5;
	ld.global.u8 	%r72, [%rd101];
	add.s32 	%r73, %r71, %r72;
	add.s64 	%rd102, %rd100, %rd5;
	ld.global.u8 	%r74, [%rd102];
	add.s32 	%r75, %r73, %r74;
	mad.lo.s64 	%rd103, %rd33, %rd5, %rd5;
	add.s64 	%rd104, %rd103, %rd34;
	add.s64 	%rd105, %rd2, %rd104;
	ld.global.u8 	%r76, [%rd105];
	add.s32 	%r77, %r75, %r76;
	add.s64 	%rd106, %rd101, %rd5;
	ld.global.u8 	%r78, [%rd106];
	add.s32 	%r64, %r77, %r78;
	mov.pred 	%p42, -1;
	setp.eq.s32 	%p33, %r64, 6;
	@%p33 bra 	$L__BB0_32;
	setp.eq.s32 	%p34, %r64, 3;
	@%p34 bra 	$L__BB0_34;
	setp.ne.s32 	%p35, %r64, 2;
	@%p35 bra 	$L__BB0_33;
	add.s64 	%rd107, %rd40, %rd5;
	ld.global.u8 	%rs7, [%rd107];
	setp.ne.s16 	%p42, %rs7, 0;
	bra.uni 	$L__BB0_34;
$L__BB0_32:
	add.s64 	%rd108, %rd40, %rd5;
	ld.global.u8 	%rs8, [%rd108];
	setp.eq.s16 	%p37, %rs8, 0;
	@%p37 bra 	$L__BB0_34;
$L__BB0_33:
	mov.pred 	%p42, 0;
$L__BB0_34:
	selp.u16 	%rs9, 1, 0, %p42;
	add.s64 	%rd109, %rd39, %rd5;
	add.s64 	%rd110, %rd1, %rd109;
	st.global.u8 	[%rd110], %rs9;
	add.s64 	%rd114, %rd32, %rd7;
	setp.lt.u64 	%p39, %rd114, %rd3;
	@%p39 bra 	$L__BB0_17;
$L__BB0_35:
	ret;
$L__BB0_36:
	add.s64 	%rd86, %rd31, %rd5;
	ld.global.u8 	%rs4, [%rd86];
	setp.ne.s16 	%p41, %rs4, 0;
	bra.uni 	$L__BB0_25;

}


// ===== COMPILED SASS (sm_100) =====

	.target	sm_100

	.elftype	@"ET_EXEC"


//--------------------- .note.nv.tkinfo           --------------------------
	.section	.note.nv.tkinfo,"",@"SHT_NOTE"
	.sectionflags	@"SHF_NOTE_NV_TKINFO"
	.tkinfo
        /*0018*/ 	.word	0x00000002
        /*0030*/ 	.string	""
        /*0030*/ 	.string	"ptxas"
        /*0030*/ 	.string	"Cuda compilation tools, release 13.0, V13.0.88"
        /*0030*/ 	.string	"Build cuda_13.0.r13.0/compiler.36424714_0"
        /*0030*/ 	.string	"-arch sm_100 -m 64 "



//--------------------- .note.nv.cuinfo           --------------------------
	.section	.note.nv.cuinfo,"",@"SHT_NOTE"
	.sectionflags	@"SHF_NOTE_NV_CUINFO"
        /*0018*/ 	.short	0x0002
        /*001a*/ 	.short	0x0064
        /*001c*/ 	.short	0x0082
	.zero		2


//--------------------- .nv.info                  --------------------------
	.section	.nv.info,"",@"SHT_CUDA_INFO"
	.align	4


	//----- nvinfo : EIATTR_REGCOUNT
	.align		4
        /*0000*/ 	.byte	0x04, 0x2f
        /*0002*/ 	.short	(.L_1 - .L_0)
	.align		4
.L_0:
        /*0004*/ 	.word	index@(_Z9HL_kernelPKhPhjj)
        /*0008*/ 	.word	0x00000020


	//----- nvinfo : EIATTR_FRAME_SIZE
	.align		4
.L_1:
        /*000c*/ 	.byte	0x04, 0x11
        /*000e*/ 	.short	(.L_3 - .L_2)
	.align		4
.L_2:
        /*0010*/ 	.word	index@($__internal_1_$__cuda_sm20_rem_u64)
        /*0014*/ 	.word	0x00000000


	//----- nvinfo : EIATTR_FRAME_SIZE
	.align		4
.L_3:
        /*0018*/ 	.byte	0x04, 0x11
        /*001a*/ 	.short	(.L_5 - .L_4)
	.align		4
.L_4:
        /*001c*/ 	.word	index@($__internal_0_$__cuda_sm20_div_u64)
        /*0020*/ 	.word	0x00000000


	//----- nvinfo : EIATTR_FRAME_SIZE
	.align		4
.L_5:
        /*0024*/ 	.byte	0x04, 0x11
        /*0026*/ 	.short	(.L_7 - .L_6)
	.align		4
.L_6:
        /*0028*/ 	.word	index@(_Z9HL_kernelPKhPhjj)
        /*002c*/ 	.word	0x00000000


	//----- nvinfo : EIATTR_MIN_STACK_SIZE
	.align		4
.L_7:
        /*0030*/ 	.byte	0x04, 0x12
        /*0032*/ 	.short	(.L_9 - .L_8)
	.align		4
.L_8:
        /*0034*/ 	.word	index@(_Z9HL_kernelPKhPhjj)
        /*0038*/ 	.word	0x00000000
.L_9:


//--------------------- .nv.compat                --------------------------
	.section	.nv.compat,"",@"SHT_CUDA_COMPAT_INFO"
	.align	4
        /*0000*/ 	.byte	0x02, 0x09, 0x00, 0x00, 0x02, 0x02, 0x01, 0x00, 0x02, 0x05, 0x05, 0x00, 0x03, 0x07, 0x01, 0x01
        /*0010*/ 	.byte	0x02, 0x03, 0x00, 0x00, 0x02, 0x06, 0x01, 0x00, 0x04, 0x0b, 0x08, 0x00, 0x09, 0x00, 0x00, 0x00
        /*0020*/ 	.byte	0x00, 0x00, 0x00, 0x00


//--------------------- .nv.info._Z9HL_kernelPKhPhjj --------------------------
	.section	.nv.info._Z9HL_kernelPKhPhjj,"",@"SHT_CUDA_INFO"
	.sectionflags	@""
	.align	4


	//----- nvinfo : EIATTR_CUDA_API_VERSION
	.align		4
        /*0000*/ 	.byte	0x04, 0x37
        /*0002*/ 	.short	(.L_11 - .L_10)
.L_10:
        /*0004*/ 	.word	0x00000082


	//----- nvinfo : EIATTR_KPARAM_INFO
	.align		4
.L_11:
        /*0008*/ 	.byte	0x04, 0x17
        /*000a*/ 	.short	(.L_13 - .L_12)
.L_12:
        /*000c*/ 	.word	0x00000000
        /*0010*/ 	.short	0x0003
        /*0012*/ 	.short	0x0014
        /*0014*/ 	.byte	0x00, 0xf0, 0x11, 0x00


	//----- nvinfo : EIATTR_KPARAM_INFO
	.align		4
.L_13:
        /*0018*/ 	.byte	0x04, 0x17
        /*001a*/ 	.short	(.L_15 - .L_14)
.L_14:
        /*001c*/ 	.word	0x00000000
        /*0020*/ 	.short	0x0002
        /*0022*/ 	.short	0x0010
        /*0024*/ 	.byte	0x00, 0xf0, 0x11, 0x00


	//----- nvinfo : EIATTR_KPARAM_INFO
	.align		4
.L_15:
        /*0028*/ 	.byte	0x04, 0x17
        /*002a*/ 	.short	(.L_17 - .L_16)
.L_16:
        /*002c*/ 	.word	0x00000000
        /*0030*/ 	.short	0x0001
        /*0032*/ 	.short	0x0008
        /*0034*/ 	.byte	0x00, 0xf5, 0x21, 0x00


	//----- nvinfo : EIATTR_KPARAM_INFO
	.align		4
.L_17:
        /*0038*/ 	.byte	0x04, 0x17
        /*003a*/ 	.short	(.L_19 - .L_18)
.L_18:
        /*003c*/ 	.word	0x00000000
        /*0040*/ 	.short	0x0000
        /*0042*/ 	.short	0x0000
        /*0044*/ 	.byte	0x00, 0xf5, 0x21, 0x00


	//----- nvinfo : EIATTR_SPARSE_MMA_MASK
	.align		4
.L_19:
        /*0048*/ 	.byte	0x03, 0x50
        /*004a*/ 	.short	0x0000


	//----- nvinfo : EIATTR_MAXREG_COUNT
	.align		4
        /*004c*/ 	.byte	0x03, 0x1b
        /*004e*/ 	.short	0x00ff


	//----- nvinfo : EIATTR_MERCURY_ISA_VERSION
	.align		4
        /*0050*/ 	.byte	0x03, 0x5f
        /*0052*/ 	.short	0x0101


	//----- nvinfo : EIATTR_VRC_CTA_INIT_COUNT
	.align		4
        /*0054*/ 	.byte	0x02, 0x4a
	.zero		1
	.zero		1


	//----- nvinfo : EIATTR_EXIT_INSTR_OFFSETS
	.align		4
        /*0058*/ 	.byte	0x04, 0x1c
        /*005a*/ 	.short	(.L_21 - .L_20)


	//   ....[0]....
.L_20:
        /*005c*/ 	.word	0x00000090


	//   ....[1]....
        /*0060*/ 	.word	0x00000b80


	//   ....[2]....
        /*0064*/ 	.word	0x00001a50


	//----- nvinfo : EIATTR_CRS_STACK_SIZE
	.align		4
.L_21:
        /*0068*/ 	.byte	0x04, 0x1e
        /*006a*/ 	.short	(.L_23 - .L_22)
.L_22:
        /*006c*/ 	.word	0x00000000


	//----- nvinfo : EIATTR_CBANK_PARAM_SIZE
	.align		4
.L_23:
        /*0070*/ 	.byte	0x03, 0x19
        /*0072*/ 	.short	0x0018


	//----- nvinfo : EIATTR_PARAM_CBANK
	.align		4
        /*0074*/ 	.byte	0x04, 0x0a
        /*0076*/ 	.short	(.L_25 - .L_24)
	.align		4
.L_24:
        /*0078*/ 	.word	index@(.nv.constant0._Z9HL_kernelPKhPhjj)
        /*007c*/ 	.short	0x0380
        /*007e*/ 	.short	0x0018


	//----- nvinfo : EIATTR_SW_WAR
	.align		4
.L_25:
        /*0080*/ 	.byte	0x04, 0x36
        /*0082*/ 	.short	(.L_27 - .L_26)
.L_26:
        /*0084*/ 	.word	0x00000008
.L_27:


//--------------------- .nv.callgraph             --------------------------
	.section	.nv.callgraph,"",@"SHT_CUDA_CALLGRAPH"
	.align	4
	.sectionentsize	8
	.align		4
        /*0000*/ 	.word	0x00000000
	.align		4
        /*0004*/ 	.word	0xffffffff
	.align		4
        /*0008*/ 	.word	0x00000000
	.align		4
        /*000c*/ 	.word	0xfffffffe
	.align		4
        /*0010*/ 	.word	0x00000000
	.align		4
        /*0014*/ 	.word	0xfffffffd
	.align		4
        /*0018*/ 	.word	0x00000000
	.align		4
        /*001c*/ 	.word	0xfffffffc


//--------------------- .text._Z9HL_kernelPKhPhjj --------------------------
	.section	.text._Z9HL_kernelPKhPhjj,"ax",@progbits
	.align	128
        .global         _Z9HL_kernelPKhPhjj
        .type           _Z9HL_kernelPKhPhjj,@function
        .size           _Z9HL_kernelPKhPhjj,(.L_x_29 - _Z9HL_kernelPKhPhjj)
        .other          _Z9HL_kernelPKhPhjj,@"STO_CUDA_ENTRY STV_DEFAULT"
_Z9HL_kernelPKhPhjj:
.text._Z9HL_kernelPKhPhjj:
[----:B------:R-:W-:Y:S01]  /*0000*/  LDC R1, c[0x0][0x37c] ;  /* 0x0000df00ff017b82 */ /* 0x000fe20000000800 */
[----:B------:R-:W0:Y:S07]  /*0010*/  S2R R11, SR_TID.X ;  /* 0x00000000000b7919 */ /* 0x000e2e0000002100 */
[----:B------:R-:W0:Y:S01]  /*0020*/  S2UR UR4, SR_CTAID.X ;  /* 0x00000000000479c3 */ /* 0x000e220000002500 */
[----:B------:R-:W1:Y:S07]  /*0030*/  LDCU.64 UR8, c[0x0][0x390] ;  /* 0x00007200ff0877ac */ /* 0x000e6e0008000a00 */
[----:B------:R-:W0:Y:S01]  /*0040*/  LDC R0, c[0x0][0x360] ;  /* 0x0000d800ff007b82 */ /* 0x000e220000000800 */
[----:B-1----:R-:W-:Y:S01]  /*0050*/  UIMAD UR6, UR8, UR9, UR8 ;  /* 0x00000009080672a4 */ /* 0x002fe2000f8e0208 */
[----:B0-----:R-:W-:-:S04]  /*0060*/  IMAD R11, R0, UR4, R11 ;  /* 0x00000004000b7c24 */ /* 0x001fc8000f8e020b */
[----:B------:R-:W-:-:S05]  /*0070*/  VIADD R11, R11, UR8 ;  /* 0x000000080b0b7c36 */ /* 0x000fca0008000000 */
[----:B------:R-:W-:-:S13]  /*0080*/  ISETP.GE.U32.AND P0, PT, R11, UR6, PT ;  /* 0x000000060b007c0c */ /* 0x000fda000bf06070 */
[----:B------:R-:W-:Y:S05]  /*0090*/  @P0 EXIT ;  /* 0x000000000000094d */ /* 0x000fea0003800000 */
[----:B------:R-:W0:Y:S01]  /*00a0*/  LDCU UR4, c[0x0][0x370] ;  /* 0x00006e00ff0477ac */ /* 0x000e220008000800 */
[----:B------:R-:W-:Y:S01]  /*00b0*/  BSSY.RECONVERGENT B0, `(.L_x_0) ;  /* 0x0000028000007945 */ /* 0x000fe20003800200 */
[----:B------:R-:W-:Y:S02]  /*00c0*/  IMAD.MOV.U32 R9, RZ, RZ, RZ ;  /* 0x000000ffff097224 */ /* 0x000fe400078e00ff */
[----:B0-----:R-:W-:-:S05]  /*00d0*/  IMAD R0, R0, UR4, RZ ;  /* 0x0000000400007c24 */ /* 0x001fca000f8e02ff */
[----:B------:R-:W-:-:S04]  /*00e0*/  IADD3 R7, P0, PT, R11, R0, RZ ;  /* 0x000000000b077210 */ /* 0x000fc80007f1e0ff */
[C---:B------:R-:W-:Y:S01]  /*00f0*/  ISETP.GT.U32.AND P1, PT, R7.reuse, UR6, PT ;  /* 0x0000000607007c0c */ /* 0x040fe2000bf24070 */
[----:B------:R-:W-:Y:S01]  /*0100*/  IMAD.X R8, RZ, RZ, RZ, P0 ;  /* 0x000000ffff087224 */ /* 0x000fe200000e06ff */
[----:B------:R-:W-:-:S04]  /*0110*/  ISETP.GE.U32.AND P0, PT, R7, UR6, PT ;  /* 0x0000000607007c0c */ /* 0x000fc8000bf06070 */
[C---:B------:R-:W-:Y:S02]  /*0120*/  ISETP.GT.U32.AND.EX P1, PT, R8.reuse, RZ, PT, P1 ;  /* 0x000000ff0800720c */ /* 0x040fe40003f24110 */
[C---:B------:R-:W-:Y:S02]  /*0130*/  ISETP.GE.U32.AND.EX P0, PT, R8.reuse, RZ, PT, P0 ;  /* 0x000000ff0800720c */ /* 0x040fe40003f06100 */
[----:B------:R-:W-:Y:S02]  /*0140*/  SEL R13, R7, UR6, P1 ;  /* 0x00000006070d7c07 */ /* 0x000fe40008800000 */
[----:B------:R-:W-:Y:S02]  /*0150*/  SEL R4, RZ, 0x1, P0 ;  /* 0x00000001ff047807 */ /* 0x000fe40000000000 */
[----:B------:R-:W-:Y:S02]  /*0160*/  SEL R5, R8, RZ, P1 ;  /* 0x000000ff08057207 */ /* 0x000fe40000800000 */
[----:B------:R-:W-:-:S04]  /*0170*/  IADD3 R13, P0, P1, R13, -R7, -R4 ;  /* 0x800000070d0d7210 */ /* 0x000fc8000791e804 */
[----:B------:R-:W-:-:S04]  /*0180*/  IADD3.X R5, PT, PT, R5, -0x1, ~R8, P0, P1 ;  /* 0xffffffff05057810 */ /* 0x000fc800007e2c08 */
[----:B------:R-:W-:-:S13]  /*0190*/  ISETP.NE.U32.AND P0, PT, R5, RZ, PT ;  /* 0x000000ff0500720c */ /* 0x000fda0003f05070 */
[----:B------:R-:W-:Y:S05]  /*01a0*/  @P0 BRA `(.L_x_1) ;  /* 0x0000000000500947 */ /* 0x000fea0003800000 */
[----:B------:R-:W0:Y:S01]  /*01b0*/  I2F.U32.RP R5, R0 ;  /* 0x0000000000057306 */ /* 0x000e220000209000 */
[----:B------:R-:W-:Y:S01]  /*01c0*/  IMAD.MOV R15, RZ, RZ, -R0 ;  /* 0x000000ffff0f7224 */ /* 0x000fe200078e0a00 */
[----:B------:R-:W-:-:S06]  /*01d0*/  ISETP.NE.U32.AND P2, PT, R0, RZ, PT ;  /* 0x000000ff0000720c */ /* 0x000fcc0003f45070 */
[----:B0-----:R-:W0:Y:S02]  /*01e0*/  MUFU.RCP R5, R5 ;  /* 0x0000000500057308 */ /* 0x001e240000001000 */
[----:B0-----:R-:W-:-:S06]  /*01f0*/  VIADD R2, R5, 0xffffffe ;  /* 0x0ffffffe05027836 */ /* 0x001fcc0000000000 */
[----:B------:R0:W1:Y:S02]  /*0200*/  F2I.FTZ.U32.TRUNC.NTZ R3, R2 ;  /* 0x0000000200037305 */ /* 0x000064000021f000 */
[----:B0-----:R-:W-:Y:S02]  /*0210*/  IMAD.MOV.U32 R2, RZ, RZ, RZ ;  /* 0x000000ffff027224 */ /* 0x001fe400078e00ff */
[----:B-1----:R-:W-:-:S04]  /*0220*/  IMAD R15, R15, R3, RZ ;  /* 0x000000030f0f7224 */ /* 0x002fc800078e02ff */
[----:B------:R-:W-:-:S06]  /*0230*/  IMAD.HI.U32 R6, R3, R15, R2 ;  /* 0x0000000f03067227 */ /* 0x000fcc00078e0002 */
[----:B------:R-:W-:-:S04]  /*0240*/  IMAD.HI.U32 R2, R6, R13, RZ ;  /* 0x0000000d06027227 */ /* 0x000fc800078e00ff */
[----:B------:R-:W-:-:S04]  /*0250*/  IMAD.MOV R3, RZ, RZ, -R2 ;  /* 0x000000ffff037224 */ /* 0x000fc800078e0a02 */
[----:B------:R-:W-:Y:S02]  /*0260*/  IMAD R13, R0, R3, R13 ;  /* 0x00000003000d7224 */ /* 0x000fe400078e020d */
[----:B------:R-:W-:-:S03]  /*0270*/  IMAD.MOV.U32 R3, RZ, RZ, RZ ;  /* 0x000000ffff037224 */ /* 0x000fc600078e00ff */
[----:B------:R-:W-:-:S13]  /*0280*/  ISETP.GE.U32.AND P0, PT, R13, R0, PT ;  /* 0x000000000d00720c */ /* 0x000fda0003f06070 */
[----:B------:R-:W-:Y:S02]  /*0290*/  @P0 IMAD.IADD R13, R13, 0x1, -R0 ;  /* 0x000000010d0d0824 */ /* 0x000fe400078e0a00 */
[----:B------:R-:W-:-:S03]  /*02a0*/  @P0 VIADD R2, R2, 0x1 ;  /* 0x0000000102020836 */ /* 0x000fc60000000000 */
[----:B------:R-:W-:-:S13]  /*02b0*/  ISETP.GE.U32.AND P1, PT, R13, R0, PT ;  /* 0x000000000d00720c */ /* 0x000fda0003f26070 */
[----:B------:R-:W-:Y:S01]  /*02c0*/  @P1 VIADD R2, R2, 0x1 ;  /* 0x0000000102021836 */ /* 0x000fe20000000000 */
[----:B------:R-:W-:Y:S01]  /*02d0*/  @!P2 LOP3.LUT R2, RZ, R0, RZ, 0x33, !PT ;  /* 0x00000000ff02a212 */ /* 0x000fe200078e33ff */
[----:B------:R-:W-:Y:S06]  /*02e0*/  BRA `(.L_x_2) ;  /* 0x0000000000107947 */ /* 0x000fec0003800000 */
.L_x_1:
[----:B------:R-:W-:-:S07]  /*02f0*/  MOV R6, 0x310 ;  /* 0x0000031000067802 */ /* 0x000fce0000000f00 */
[----:B------:R-:W-:Y:S05]  /*0300*/  CALL.REL.NOINC `($__internal_0_$__cuda_sm20_div_u64) ;  /* 0x0000001400d47944 */ /* 0x000fea0003c00000 */
[----:B------:R-:W-:Y:S02]  /*0310*/  IMAD.MOV.U32 R2, RZ, RZ, R5 ;  /* 0x000000ffff027224 */ /* 0x000fe400078e0005 */
[----:B------:R-:W-:-:S07]  /*0320*/  IMAD.MOV.U32 R3, RZ, RZ, R10 ;  /* 0x000000ffff037224 */ /* 0x000fce00078e000a */
.L_x_2:
[----:B------:R-:W-:Y:S05]  /*0330*/  BSYNC.RECONVERGENT B0 ;  /* 0x0000000000007941 */ /* 0x000fea0003800200 */
.L_x_0:
[----:B------:R-:W-:Y:S01]  /*0340*/  IADD3 R2, P1, PT, R2, R4, RZ ;  /* 0x0000000402027210 */ /* 0x000fe20007f3e0ff */
[----:B------:R-:W0:Y:S01]  /*0350*/  LDCU.64 UR8, c[0x0][0x358] ;  /* 0x00006b00ff0877ac */ /* 0x000e220008000a00 */
[----:B------:R-:W-:Y:S02]  /*0360*/  BSSY.RECONVERGENT B0, `(.L_x_3) ;  /* 0x000007c000007945 */ /* 0x000fe40003800200 */
[----:B------:R-:W-:Y:S01]  /*0370*/  LOP3.LUT R4, R2, 0x1, RZ, 0xc0, !PT ;  /* 0x0000000102047812 */ /* 0x000fe200078ec0ff */
[----:B------:R-:W1:Y:S01]  /*0380*/  LDCU UR7, c[0x0][0x390] ;  /* 0x00007200ff0777ac */ /* 0x000e620008000800 */
[----:B------:R-:W-:Y:S02]  /*0390*/  IMAD.X R3, RZ, RZ, R3, P1 ;  /* 0x000000ffff037224 */ /* 0x000fe400008e0603 */
[----:B------:R-:W-:Y:S01]  /*03a0*/  ISETP.NE.U32.AND P0, PT, R4, 0x1, PT ;  /* 0x000000010400780c */ /* 0x000fe20003f05070 */
[----:B------:R-:W-:-:S03]  /*03b0*/  UMOV UR5, URZ ;  /* 0x000000ff00057c82 */ /* 0x000fc60008000000 */
[----:B------:R-:W-:-:S13]  /*03c0*/  ISETP.NE.U32.AND.EX P0, PT, RZ, RZ, PT, P0 ;  /* 0x000000ffff00720c */ /* 0x000fda0003f05100 */
[----:B01----:R-:W-:Y:S05]  /*03d0*/  @!P0 BRA `(.L_x_4) ;  /* 0x0000000400d08947 */ /* 0x003fea0003800000 */
[----:B------:R-:W0:Y:S01]  /*03e0*/  LDC R14, c[0x0][0x390] ;  /* 0x0000e400ff0e7b82 */ /* 0x000e220000000800 */
[----:B------:R-:W-:Y:S01]  /*03f0*/  BSSY.RECONVERGENT B1, `(.L_x_5) ;  /* 0x0000027000017945 */ /* 0x000fe20003800200 */
[----:B0-----:R-:W0:Y:S08]  /*0400*/  I2F.U32.RP R6, R14 ;  /* 0x0000000e00067306 */ /* 0x001e300000209000 */
[----:B0-----:R-:W0:Y:S02]  /*0410*/  MUFU.RCP R6, R6 ;  /* 0x0000000600067308 */ /* 0x001e240000001000 */
[----:B0-----:R-:W-:-:S06]  /*0420*/  VIADD R4, R6, 0xffffffe ;  /* 0x0ffffffe06047836 */ /* 0x001fcc0000000000 */
[----:B------:R0:W1:Y:S02]  /*0430*/  F2I.FTZ.U32.TRUNC.NTZ R5, R4 ;  /* 0x0000000400057305 */ /* 0x000064000021f000 */
[----:B0-----:R-:W-:Y:S02]  /*0440*/  IMAD.MOV.U32 R4, RZ, RZ, RZ ;  /* 0x000000ffff047224 */ /* 0x001fe400078e00ff */
[----:B-1----:R-:W-:-:S04]  /*0450*/  IMAD.MOV R9, RZ, RZ, -R5 ;  /* 0x000000ffff097224 */ /* 0x002fc800078e0a05 */
[----:B------:R-:W-:-:S04]  /*0460*/  IMAD R9, R9, R14, RZ ;  /* 0x0000000e09097224 */ /* 0x000fc800078e02ff */
[----:B------:R-:W-:Y:S01]  /*0470*/  IMAD.HI.U32 R12, R5, R9, R4 ;  /* 0x00000009050c7227 */ /* 0x000fe200078e0004 */
[----:B------:R-:W-:-:S05]  /*0480*/  LOP3.LUT R4, RZ, R14, RZ, 0x33, !PT ;  /* 0x0000000eff047212 */ /* 0x000fca00078e33ff */
[----:B------:R-:W-:-:S04]  /*0490*/  IMAD.HI.U32 R9, R12, R11, RZ ;  /* 0x0000000b0c097227 */ /* 0x000fc800078e00ff */
[----:B------:R-:W-:-:S04]  /*04a0*/  IMAD.MOV R10, RZ, RZ, -R9 ;  /* 0x000000ffff0a7224 */ /* 0x000fc800078e0a09 */
[----:B------:R-:W-:-:S05]  /*04b0*/  IMAD R5, R14, R10, R11 ;  /* 0x0000000a0e057224 */ /* 0x000fca00078e020b */
[----:B------:R-:W-:-:S13]  /*04c0*/  ISETP.GE.U32.AND P0, PT, R5, R14, PT ;  /* 0x0000000e0500720c */ /* 0x000fda0003f06070 */
[----:B------:R-:W-:Y:S02]  /*04d0*/  @P0 IMAD.IADD R5, R5, 0x1, -R14 ;  /* 0x0000000105050824 */ /* 0x000fe400078e0a0e */
[----:B------:R-:W-:Y:S01]  /*04e0*/  @P0 VIADD R9, R9, 0x1 ;  /* 0x0000000109090836 */ /* 0x000fe20000000000 */
[----:B------:R-:W-:Y:S02]  /*04f0*/  ISETP.NE.U32.AND P0, PT, R14, RZ, PT ;  /* 0x000000ff0e00720c */ /* 0x000fe40003f05070 */
[----:B------:R-:W-:-:S13]  /*0500*/  ISETP.GE.U32.AND P1, PT, R5, R14, PT ;  /* 0x0000000e0500720c */ /* 0x000fda0003f26070 */
[----:B------:R-:W-:-:S05]  /*0510*/  @P1 VIADD R9, R9, 0x1 ;  /* 0x0000000109091836 */ /* 0x000fca0000000000 */
[----:B------:R-:W-:-:S05]  /*0520*/  SEL R9, R4, R9, !P0 ;  /* 0x0000000904097207 */ /* 0x000fca0004000000 */
[----:B------:R-:W-:-:S04]  /*0530*/  IMAD.MOV R10, RZ, RZ, -R9 ;  /* 0x000000ffff0a7224 */ /* 0x000fc800078e0a09 */
[----:B------:R-:W-:-:S05]  /*0540*/  IMAD R10, R14, R10, R11 ;  /* 0x0000000a0e0a7224 */ /* 0x000fca00078e020b */
[----:B------:R-:W-:-:S04]  /*0550*/  IADD3 R13, P1, P2, R10, -0x1, R14 ;  /* 0xffffffff0a0d7810 */ /* 0x000fc80007a3e00e */
[----:B------:R-:W-:-:S04]  /*0560*/  IADD3.X R5, PT, PT, RZ, -0x1, RZ, P1, P2 ;  /* 0xffffffffff057810 */ /* 0x000fc80000fe44ff */
[----:B------:R-:W-:-:S13]  /*0570*/  ISETP.NE.U32.AND P1, PT, R5, RZ, PT ;  /* 0x000000ff0500720c */ /* 0x000fda0003f25070 */
[----:B------:R-:W-:Y:S05]  /*0580*/  @P1 BRA `(.L_x_6) ;  /* 0x0000000000281947 */ /* 0x000fea0003800000 */
[----:B------:R-:W-:-:S04]  /*0590*/  IMAD.HI.U32 R12, R12, R13, RZ ;  /* 0x0000000d0c0c7227 */ /* 0x000fc800078e00ff */
[----:B------:R-:W-:-:S04]  /*05a0*/  IMAD.MOV R12, RZ, RZ, -R12 ;  /* 0x000000ffff0c7224 */ /* 0x000fc800078e0a0c */
[----:B------:R-:W-:-:S05]  /*05b0*/  IMAD R13, R14, R12, R13 ;  /* 0x0000000c0e0d7224 */ /* 0x000fca00078e020d */
[----:B------:R-:W-:-:S13]  /*05c0*/  ISETP.GE.U32.AND P1, PT, R13, R14, PT ;  /* 0x0000000e0d00720c */ /* 0x000fda0003f26070 */
[----:B------:R-:W-:-:S05]  /*05d0*/  @P1 IMAD.IADD R13, R13, 0x1, -R14 ;  /* 0x000000010d0d1824 */ /* 0x000fca00078e0a0e */
[----:B------:R-:W-:-:S13]  /*05e0*/  ISETP.GE.U32.AND P1, PT, R13, R14, PT ;  /* 0x0000000e0d00720c */ /* 0x000fda0003f26070 */
[----:B------:R-:W-:-:S05]  /*05f0*/  @P1 IMAD.IADD R13, R13, 0x1, -R14 ;  /* 0x000000010d0d1824 */ /* 0x000fca00078e0a0e */
[----:B------:R-:W-:Y:S01]  /*0600*/  SEL R12, R4, R13, !P0 ;  /* 0x0000000d040c7207 */ /* 0x000fe20004000000 */
[----:B------:R-:W-:Y:S01]  /*0610*/  IMAD.MOV.U32 R13, RZ, RZ, RZ ;  /* 0x000000ffff0d7224 */ /* 0x000fe200078e00ff */
[----:B------:R-:W-:Y:S06]  /*0620*/  BRA `(.L_x_7) ;  /* 0x00000000000c7947 */ /* 0x000fec0003800000 */
.L_x_6:
[----:B------:R-:W-:Y:S02]  /*0630*/  MOV R4, R13 ;  /* 0x0000000d00047202 */ /* 0x000fe40000000f00 */
[----:B------:R-:W-:-:S07]  /*0640*/  MOV R6, 0x660 ;  /* 0x0000066000067802 */ /* 0x000fce0000000f00 */
[----:B------:R-:W-:Y:S05]  /*0650*/  CALL.REL.NOINC `($__internal_1_$__cuda_sm20_rem_u64) ;  /* 0x00000018000c7944 */ /* 0x000fea0003c00000 */
.L_x_7:
[----:B------:R-:W-:Y:S05]  /*0660*/  BSYNC.RECONVERGENT B1 ;  /* 0x0000000000017941 */ /* 0x000fea0003800200 */
.L_x_5:
[----:B------:R-:W0:Y:S01]  /*0670*/  LDC R4, c[0x0][0x390] ;  /* 0x0000e400ff047b82 */ /* 0x000e220000000800 */
[----:B------:R-:W-:Y:S01]  /*0680*/  IADD3 R21, P0, PT, R10, 0x1, RZ ;  /* 0x000000010a157810 */ /* 0x000fe20007f1e0ff */
[----:B------:R-:W1:Y:S01]  /*0690*/  LDCU.64 UR10, c[0x0][0x380] ;  /* 0x00007000ff0a77ac */ /* 0x000e620008000a00 */
[----:B------:R-:W-:Y:S01]  /*06a0*/  IADD3 R25, P1, PT, R9, -0x1, RZ ;  /* 0xffffffff09197810 */ /* 0x000fe20007f3e0ff */
[----:B------:R-:W-:Y:S02]  /*06b0*/  IMAD.MOV.U32 R11, RZ, RZ, RZ ;  /* 0x000000ffff0b7224 */ /* 0x000fe400078e00ff */
[----:B------:R-:W-:Y:S01]  /*06c0*/  IMAD.X R6, RZ, RZ, RZ, P0 ;  /* 0x000000ffff067224 */ /* 0x000fe200000e06ff */
[----:B------:R-:W-:Y:S01]  /*06d0*/  UMOV UR4, URZ ;  /* 0x000000ff00047c82 */ /* 0x000fe20008000000 */
[----:B------:R-:W-:Y:S02]  /*06e0*/  IMAD.X R23, RZ, RZ, -0x1, P1 ;  /* 0xffffffffff177424 */ /* 0x000fe400008e06ff */
[----:B------:R-:W-:Y:S01]  /*06f0*/  IMAD.MOV.U32 R5, RZ, RZ, RZ ;  /* 0x000000ffff057224 */ /* 0x000fe200078e00ff */
[-C--:B0-----:R-:W-:Y:S01]  /*0700*/  ISETP.NE.U32.AND P0, PT, R21, R4.reuse, PT ;  /* 0x000000041500720c */ /* 0x081fe20003f05070 */
[----:B------:R-:W-:-:S03]  /*0710*/  IMAD.WIDE.U32 R12, R25, R4, R12 ;  /* 0x00000004190c7225 */ /* 0x000fc600078e000c */
[----:B------:R-:W-:Y:S01]  /*0720*/  ISETP.NE.AND.EX P0, PT, R6, RZ, PT, P0 ;  /* 0x000000ff0600720c */ /* 0x000fe20003f05300 */
[-C--:B------:R-:W-:Y:S01]  /*0730*/  IMAD R23, R23, R4.reuse, RZ ;  /* 0x0000000417177224 */ /* 0x080fe200078e02ff */
[----:B-1----:R-:W-:Y:S01]  /*0740*/  IADD3 R16, P1, PT, R12, UR10, RZ ;  /* 0x0000000a0c107c10 */ /* 0x002fe2000ff3e0ff */
[-C--:B------:R-:W-:Y:S01]  /*0750*/  IMAD.WIDE.U32 R14, R25, R4.reuse, R10 ;  /* 0x00000004190e7225 */ /* 0x080fe200078e000a */
[----:B------:R-:W-:Y:S02]  /*0760*/  SEL R20, R21, RZ, P0 ;  /* 0x000000ff15147207 */ /* 0x000fe40000000000 */
[----:B------:R-:W-:Y:S01]  /*0770*/  SEL R21, R6, RZ, P0 ;  /* 0x000000ff06157207 */ /* 0x000fe20000000000 */
[----:B------:R-:W-:Y:S01]  /*0780*/  IMAD.IADD R6, R23, 0x1, R15 ;  /* 0x0000000117067824 */ /* 0x000fe200078e020f */
[----:B------:R-:W-:Y:S01]  /*0790*/  IADD3 R12, P2, PT, R14, UR10, RZ ;  /* 0x0000000a0e0c7c10 */ /* 0x000fe2000ff5e0ff */
[----:B------:R-:W-:Y:S01]  /*07a0*/  IMAD.WIDE.U32 R18, R9, R4, R4 ;  /* 0x0000000409127225 */ /* 0x000fe200078e0004 */
[----:B------:R-:W-:-:S02]  /*07b0*/  IADD3.X R17, PT, PT, R13, UR11, R23, P1, !PT ;  /* 0x0000000b0d117c10 */ /* 0x000fc40008ffe417 */
[----:B------:R-:W-:Y:S01]  /*07c0*/  IADD3.X R13, PT, PT, R6, UR11, RZ, P2, !PT ;  /* 0x0000000b060d7c10 */ /* 0x000fe200097fe4ff */
[-C--:B------:R-:W-:Y:S01]  /*07d0*/  IMAD.WIDE.U32 R20, R25, R4.reuse, R20 ;  /* 0x0000000419147225 */ /* 0x080fe200078e0014 */
[----:B------:R-:W-:Y:S02]  /*07e0*/  IADD3 R10, P0, P1, R18, UR10, R10 ;  /* 0x0000000a120a7c10 */ /* 0x000fe4000f91e00a */
[-C--:B------:R-:W-:Y:S01]  /*07f0*/  IADD3 R18, P3, PT, R16, R4.reuse, RZ ;  /* 0x0000000410127210 */ /* 0x080fe20007f7e0ff */
[----:B------:R-:W-:Y:S01]  /*0800*/  VIADD R9, R19, UR4 ;  /* 0x0000000413097c36 */ /* 0x000fe20008000000 */
[----:B------:R-:W-:Y:S01]  /*0810*/  IADD3 R20, P2, PT, R20, UR10, RZ ;  /* 0x0000000a14147c10 */ /* 0x000fe2000ff5e0ff */
[----:B------:R-:W2:Y:S02]  /*0820*/  LDG.E.U8 R16, desc[UR8][R16.64] ;  /* 0x0000000810107981 */ /* 0x000ea4000c1e1100 */
[----:B------:R-:W-:Y:S01]  /*0830*/  IMAD.X R19, RZ, RZ, R17, P3 ;  /* 0x000000ffff137224 */ /* 0x000fe200018e0611 */
[----:B------:R-:W-:Y:S01]  /*0840*/  IADD3.X R21, PT, PT, R23, UR11, R21, P2, !PT ;  /* 0x0000000b17157c10 */ /* 0x000fe200097fe415 */
[----:B------:R-:W2:Y:S01]  /*0850*/  LDG.E.U8 R29, desc[UR8][R12.64] ;  /* 0x000000080c1d7981 */ /* 0x000ea2000c1e1100 */
[----:B------:R-:W-:-:S02]  /*0860*/  IADD3 R22, P2, PT, R20, R4, RZ ;  /* 0x0000000414167210 */ /* 0x000fc40007f5e0ff */
[-C--:B------:R-:W-:Y:S01]  /*0870*/  IADD3 R24, P3, PT, R18, R4.reuse, RZ ;  /* 0x0000000412187210 */ /* 0x080fe20007f7e0ff */
[----:B------:R-:W2:Y:S02]  /*0880*/  LDG.E.U8 R20, desc[UR8][R20.64] ;  /* 0x0000000814147981 */ /* 0x000ea4000c1e1100 */
[----:B------:R-:W-:Y:S01]  /*0890*/  IMAD.X R23, RZ, RZ, R21, P2 ;  /* 0x000000ffff177224 */ /* 0x000fe200010e0615 */
[----:B------:R-:W-:Y:S01]  /*08a0*/  IADD3.X R11, PT, PT, R9, UR11, RZ, P0, P1 ;  /* 0x0000000b090b7c10 */ /* 0x000fe200087e24ff */
[----:B------:R-:W-:Y:S01]  /*08b0*/  IMAD.X R25, RZ, RZ, R19, P3 ;  /* 0x000000ffff197224 */ /* 0x000fe200018e0613 */
[----:B------:R-:W-:Y:S01]  /*08c0*/  IADD3 R26, P0, PT, R22, R4, RZ ;  /* 0x00000004161a7210 */ /* 0x000fe20007f1e0ff */
[----:B------:R-:W3:Y:S04]  /*08d0*/  LDG.E.U8 R28, desc[UR8][R18.64] ;  /* 0x00000008121c7981 */ /* 0x000ee8000c1e1100 */
[----:B------:R-:W3:Y:S01]  /*08e0*/  LDG.E.U8 R9, desc[UR8][R22.64] ;  /* 0x0000000816097981 */ /* 0x000ee2000c1e1100 */
[----:B------:R-:W-:-:S03]  /*08f0*/  IMAD.X R27, RZ, RZ, R23, P0 ;  /* 0x000000ffff1b7224 */ /* 0x000fc600000e0617 */
[----:B------:R-:W4:Y:S04]  /*0900*/  LDG.E.U8 R10, desc[UR8][R10.64] ;  /* 0x000000080a0a7981 */ /* 0x000f28000c1e1100 */
[----:B------:R-:W4:Y:S04]  /*0910*/  LDG.E.U8 R24, desc[UR8][R24.64] ;  /* 0x0000000818187981 */ /* 0x000f28000c1e1100 */
[----:B------:R-:W5:Y:S01]  /*0920*/  LDG.E.U8 R26, desc[UR8][R26.64] ;  /* 0x000000081a1a7981 */ /* 0x000f62000c1e1100 */
[----:B------:R-:W-:Y:S01]  /*0930*/  BSSY.RECONVERGENT B1, `(.L_x_8) ;  /* 0x0000017000017945 */ /* 0x000fe20003800200 */
[----:B------:R-:W-:-:S02]  /*0940*/  PLOP3.LUT P0, PT, PT, PT, PT, 0x80, 0x8 ;  /* 0x000000000008781c */ /* 0x000fc40003f0f070 */
[----:B--2---:R-:W-:-:S04]  /*0950*/  IADD3 R29, PT, PT, R20, R29, R16 ;  /* 0x0000001d141d7210 */ /* 0x004fc80007ffe010 */
[----:B---3--:R-:W-:-:S04]  /*0960*/  IADD3 R9, PT, PT, R9, R29, R28 ;  /* 0x0000001d09097210 */ /* 0x008fc80007ffe01c */
[----:B----4-:R-:W-:-:S05]  /*0970*/  IADD3 R9, PT, PT, R10, R9, R24 ;  /* 0x000000090a097210 */ /* 0x010fca0007ffe018 */
[----:B-----5:R-:W-:-:S05]  /*0980*/  IMAD.IADD R9, R9, 0x1, R26 ;  /* 0x0000000109097824 */ /* 0x020fca00078e021a */
[----:B------:R-:W-:-:S13]  /*0990*/  ISETP.NE.AND P1, PT, R9, 0x6, PT ;  /* 0x000000060900780c */ /* 0x000fda0003f25270 */
[----:B------:R-:W-:Y:S05]  /*09a0*/  @!P1 BRA `(.L_x_9) ;  /* 0x0000000000249947 */ /* 0x000fea0003800000 */
[----:B------:R-:W-:-:S13]  /*09b0*/  ISETP.NE.AND P1, PT, R9, 0x3, PT ;  /* 0x000000030900780c */ /* 0x000fda0003f25270 */
[----:B------:R-:W-:Y:S05]  /*09c0*/  @!P1 BRA `(.L_x_10) ;  /* 0x0000000000349947 */ /* 0x000fea0003800000 */
[----:B------:R-:W-:-:S13]  /*09d0*/  ISETP.NE.AND P0, PT, R9, 0x2, PT ;  /* 0x000000020900780c */ /* 0x000fda0003f05270 */
[----:B------:R-:W-:Y:S05]  /*09e0*/  @P0 BRA `(.L_x_11) ;  /* 0x0000000000280947 */ /* 0x000fea0003800000 */
[----:B------:R-:W-:-:S05]  /*09f0*/  IADD3 R10, P0, PT, R12, R4, RZ ;  /* 0x000000040c0a7210 */ /* 0x000fca0007f1e0ff */
[----:B------:R-:W-:-:S05]  /*0a00*/  IMAD.X R11, RZ, RZ, R13, P0 ;  /* 0x000000ffff0b7224 */ /* 0x000fca00000e060d */
[----:B------:R-:W2:Y:S02]  /*0a10*/  LDG.E.U8 R10, desc[UR8][R10.64] ;  /* 0x000000080a0a7981 */ /* 0x000ea4000c1e1100 */
[----:B--2---:R-:W-:Y:S01]  /*0a20*/  ISETP.NE.AND P0, PT, R10, RZ, PT ;  /* 0x000000ff0a00720c */ /* 0x004fe20003f05270 */
[----:B------:R-:W-:-:S12]  /*0a30*/  BRA `(.L_x_10) ;  /* 0x0000000000187947 */ /* 0x000fd80003800000 */
.L_x_9:
[----:B------:R-:W-:-:S05]  /*0a40*/  IADD3 R10, P1, PT, R12, R4, RZ ;  /* 0x000000040c0a7210 */ /* 0x000fca0007f3e0ff */
[----:B------:R-:W-:-:S05]  /*0a50*/  IMAD.X R11, RZ, RZ, R13, P1 ;  /* 0x000000ffff0b7224 */ /* 0x000fca00008e060d */
[----:B------:R-:W2:Y:S02]  /*0a60*/  LDG.E.U8 R10, desc[UR8][R10.64] ;  /* 0x000000080a0a7981 */ /* 0x000ea4000c1e1100 */
[----:B--2---:R-:W-:-:S13]  /*0a70*/  ISETP.NE.AND P1, PT, R10, RZ, PT ;  /* 0x000000ff0a00720c */ /* 0x004fda0003f25270 */
[----:B------:R-:W-:Y:S05]  /*0a80*/  @!P1 BRA `(.L_x_10) ;  /* 0x0000000000049947 */ /* 0x000fea0003800000 */
.L_x_11:
[----:B------:R-:W-:-:S13]  /*0a90*/  PLOP3.LUT P0, PT, PT, PT, PT, 0x8, 0x80 ;  /* 0x000000000080781c */ /* 0x000fda0003f0e170 */
.L_x_10:
[----:B------:R-:W-:Y:S05]  /*0aa0*/  BSYNC.RECONVERGENT B1 ;  /* 0x0000000000017941 */ /* 0x000fea0003800200 */
.L_x_8:
[----:B------:R-:W0:Y:S01]  /*0ab0*/  LDCU.64 UR10, c[0x0][0x388] ;  /* 0x00007100ff0a77ac */ /* 0x000e220008000a00 */
[----:B------:R-:W-:Y:S01]  /*0ac0*/  SEL R13, RZ, 0x1, !P0 ;  /* 0x00000001ff0d7807 */ /* 0x000fe20004000000 */
[----:B------:R-:W-:Y:S02]  /*0ad0*/  IMAD.MOV.U32 R11, RZ, RZ, R7 ;  /* 0x000000ffff0b7224 */ /* 0x000fe400078e0007 */
[----:B------:R-:W-:Y:S01]  /*0ae0*/  IMAD.MOV.U32 R9, RZ, RZ, R8 ;  /* 0x000000ffff097224 */ /* 0x000fe200078e0008 */
[----:B0-----:R-:W-:-:S04]  /*0af0*/  IADD3 R4, P1, P2, R14, UR10, R4 ;  /* 0x0000000a0e047c10 */ /* 0x001fc8000fa3e004 */
[----:B------:R-:W-:-:S05]  /*0b00*/  IADD3.X R5, PT, PT, R6, UR11, RZ, P1, P2 ;  /* 0x0000000b06057c10 */ /* 0x000fca0008fe44ff */
[----:B------:R0:W-:Y:S04]  /*0b10*/  STG.E.U8 desc[UR8][R4.64], R13 ;  /* 0x0000000d04007986 */ /* 0x0001e8000c101108 */
.L_x_4:
[----:B------:R-:W-:Y:S05]  /*0b20*/  BSYNC.RECONVERGENT B0 ;  /* 0x0000000000007941 */ /* 0x000fea0003800200 */
.L_x_3:
[----:B------:R-:W1:Y:S01]  /*0b30*/  LDC R8, c[0x0][0x390] ;  /* 0x0000e400ff087b82 */ /* 0x000e620000000800 */
[----:B------:R-:W-:Y:S01]  /*0b40*/  ISETP.NE.U32.AND P0, PT, R2, RZ, PT ;  /* 0x000000ff0200720c */ /* 0x000fe20003f05070 */
[----:B------:R-:W2:Y:S03]  /*0b50*/  LDCU.64 UR10, c[0x0][0x380] ;  /* 0x00007000ff0a77ac */ /* 0x000ea60008000a00 */
[----:B------:R-:W-:Y:S01]  /*0b60*/  ISETP.NE.AND.EX P0, PT, R3, RZ, PT, P0 ;  /* 0x000000ff0300720c */ /* 0x000fe20003f05300 */
[----:B------:R-:W3:-:S12]  /*0b70*/  LDCU.64 UR12, c[0x0][0x388] ;  /* 0x00007100ff0c77ac */ /* 0x000ed80008000a00 */
[----:B--23--:R-:W-:Y:S05]  /*0b80*/  @!P0 EXIT ;  /* 0x000000000000894d */ /* 0x00cfea0003800000 */
.L_x_26:
[----:B01----:R-:W0:Y:S01]  /*0b90*/  I2F.U32.RP R4, R8 ;  /* 0x0000000800047306 */ /* 0x003e220000209000 */
[----:B------:R-:W-:Y:S01]  /*0ba0*/  LOP3.LUT R10, RZ, R8, RZ, 0x33, !PT ;  /* 0x00000008ff0a7212 */ /* 0x000fe200078e33ff */
[----:B------:R-:W-:Y:S06]  /*0bb0*/  BSSY.RECONVERGENT B0, `(.L_x_12) ;  /* 0x0000027000007945 */ /* 0x000fec0003800200 */
[----:B0-----:R-:W0:Y:S02]  /*0bc0*/  MUFU.RCP R4, R4 ;  /* 0x0000000400047308 */ /* 0x001e240000001000 */
[----:B0-----:R-:W-:-:S06]  /*0bd0*/  VIADD R2, R4, 0xffffffe ;  /* 0x0ffffffe04027836 */ /* 0x001fcc0000000000 */
[----:B------:R0:W1:Y:S02]  /*0be0*/  F2I.FTZ.U32.TRUNC.NTZ R3, R2 ;  /* 0x0000000200037305 */ /* 0x000064000021f000 */
[----:B0-----:R-:W-:Y:S02]  /*0bf0*/  IMAD.MOV.U32 R2, RZ, RZ, RZ ;  /* 0x000000ffff027224 */ /* 0x001fe400078e00ff */
[----:B-1----:R-:W-:-:S04]  /*0c00*/  IMAD.MOV R5, RZ, RZ, -R3 ;  /* 0x000000ffff057224 */ /* 0x002fc800078e0a03 */
[----:B------:R-:W-:-:S04]  /*0c10*/  IMAD R5, R5, R8, RZ ;  /* 0x0000000805057224 */ /* 0x000fc800078e02ff */
[----:B------:R-:W-:-:S06]  /*0c20*/  IMAD.HI.U32 R7, R3, R5, R2 ;  /* 0x0000000503077227 */ /* 0x000fcc00078e0002 */
        /* <DEDUP_REMOVED lines=8> */
[----:B------:R-:W-:-:S04]  /*0cb0*/  @P1 IADD3 R3, PT, PT, R3, 0x1, RZ ;  /* 0x0000000103031810 */ /* 0x000fc80007ffe0ff */
        /* <DEDUP_REMOVED lines=17> */
.L_x_13:
[----:B------:R-:W-:Y:S01]  /*0dd0*/  IMAD.MOV.U32 R4, RZ, RZ, R6 ;  /* 0x000000ffff047224 */ /* 0x000fe200078e0006 */
[----:B------:R-:W-:-:S07]  /*0de0*/  MOV R6, 0xe00 ;  /* 0x00000e0000067802 */ /* 0x000fce0000000f00 */
[----:B------:R-:W-:Y:S05]  /*0df0*/  CALL.REL.NOINC `($__internal_1_$__cuda_sm20_rem_u64) ;  /* 0x0000001000247944 */ /* 0x000fea0003c00000 */
[----:B------:R-:W-:Y:S02]  /*0e00*/  IMAD.MOV.U32 R4, RZ, RZ, R12 ;  /* 0x000000ffff047224 */ /* 0x000fe400078e000c */
[----:B------:R-:W-:-:S07]  /*0e10*/  IMAD.MOV.U32 R5, RZ, RZ, R13 ;  /* 0x000000ffff057224 */ /* 0x000fce00078e000d */
.L_x_14:
[----:B------:R-:W-:Y:S05]  /*0e20*/  BSYNC.RECONVERGENT B0 ;  /* 0x0000000000007941 */ /* 0x000fea0003800200 */
.L_x_12:
[----:B------:R-:W-:Y:S01]  /*0e30*/  IADD3 R15, P2, PT, R2, 0x1, RZ ;  /* 0x00000001020f7810 */ /* 0x000fe20007f5e0ff */
[----:B------:R-:W-:Y:S01]  /*0e40*/  IMAD.MOV.U32 R6, RZ, RZ, R4 ;  /* 0x000000ffff067224 */ /* 0x000fe200078e0004 */
[----:B------:R-:W-:Y:S01]  /*0e50*/  IADD3 R21, P1, PT, R3, -0x1, RZ ;  /* 0xffffffff03157810 */ /* 0x000fe20007f3e0ff */
[----:B------:R-:W-:Y:S01]  /*0e60*/  IMAD.MOV.U32 R7, RZ, RZ, R5 ;  /* 0x000000ffff077224 */ /* 0x000fe200078e0005 */
[----:B------:R-:W-:Y:S01]  /*0e70*/  ISETP.NE.U32.AND P0, PT, R15, R8, PT ;  /* 0x000000080f00720c */ /* 0x000fe20003f05070 */
[----:B------:R-:W-:Y:S01]  /*0e80*/  IMAD.X R10, RZ, RZ, RZ, P2 ;  /* 0x000000ffff0a7224 */ /* 0x000fe200010e06ff */
[----:B------:R-:W-:Y:S01]  /*0e90*/  UMOV UR4, URZ ;  /* 0x000000ff00047c82 */ /* 0x000fe20008000000 */
[----:B------:R-:W-:Y:S02]  /*0ea0*/  IMAD.MOV.U32 R4, RZ, RZ, R8 ;  /* 0x000000ffff047224 */ /* 0x000fe400078e0008 */
[----:B------:R-:W-:Y:S01]  /*0eb0*/  IMAD.MOV.U32 R5, RZ, RZ, RZ ;  /* 0x000000ffff057224 */ /* 0x000fe200078e00ff */
[----:B------:R-:W-:Y:S01]  /*0ec0*/  ISETP.NE.AND.EX P0, PT, R10, RZ, PT, P0 ;  /* 0x000000ff0a00720c */ /* 0x000fe20003f05300 */
[----:B------:R-:W-:-:S02]  /*0ed0*/  IMAD.X R19, RZ, RZ, -0x1, P1 ;  /* 0xffffffffff137424 */ /* 0x000fc400008e06ff */
[-C--:B------:R-:W-:Y:S01]  /*0ee0*/  IMAD.WIDE.U32 R16, R3, R8.reuse, R4 ;  /* 0x0000000803107225 */ /* 0x080fe200078e0004 */
[----:B------:R-:W-:Y:S02]  /*0ef0*/  SEL R14, R15, RZ, P0 ;  /* 0x000000ff0f0e7207 */ /* 0x000fe40000000000 */
[----:B------:R-:W-:Y:S01]  /*0f00*/  SEL R15, R10, RZ, P0 ;  /* 0x000000ff0a0f7207 */ /* 0x000fe20000000000 */
[----:B------:R-:W-:Y:S02]  /*0f10*/  IMAD.MOV.U32 R3, RZ, RZ, RZ ;  /* 0x000000ffff037224 */ /* 0x000fe400078e00ff */
[----:B------:R-:W-:-:S04]  /*0f20*/  IMAD.WIDE.U32 R6, R21, R8, R6 ;  /* 0x0000000815067225 */ /* 0x000fc800078e0006 */
[-C--:B------:R-:W-:Y:S01]  /*0f30*/  IMAD R19, R19, R8.reuse, RZ ;  /* 0x0000000813137224 */ /* 0x080fe200078e02ff */
[----:B------:R-:W-:Y:S01]  /*0f40*/  IADD3 R12, P1, PT, R6, UR10, RZ ;  /* 0x0000000a060c7c10 */ /* 0x000fe2000ff3e0ff */
[----:B------:R-:W-:-:S03]  /*0f50*/  IMAD.WIDE.U32 R4, R21, R8, R2 ;  /* 0x0000000815047225 */ /* 0x000fc600078e0002 */
[----:B------:R-:W-:Y:S01]  /*0f60*/  IADD3.X R13, PT, PT, R7, UR11, R19, P1, !PT ;  /* 0x0000000b070d7c10 */ /* 0x000fe20008ffe413 */
[----:B------:R-:W-:Y:S01]  /*0f70*/  IMAD.IADD R10, R19, 0x1, R5 ;  /* 0x00000001130a7824 */ /* 0x000fe200078e0205 */
[----:B------:R-:W-:Y:S01]  /*0f80*/  IADD3 R6, P2, PT, R4, UR10, RZ ;  /* 0x0000000a04067c10 */ /* 0x000fe2000ff5e0ff */
[-C--:B------:R-:W-:Y:S01]  /*0f90*/  IMAD.WIDE.U32 R14, R21, R8.reuse, R14 ;  /* 0x00000008150e7225 */ /* 0x080fe200078e000e */
[----:B------:R-:W-:Y:S02]  /*0fa0*/  IADD3 R2, P0, P1, R16, UR10, R2 ;  /* 0x0000000a10027c10 */ /* 0x000fe4000f91e002 */
[----:B------:R-:W-:Y:S01]  /*0fb0*/  IADD3.X R7, PT, PT, R10, UR11, RZ, P2, !PT ;  /* 0x0000000b0a077c10 */ /* 0x000fe200097fe4ff */
[----:B------:R-:W-:Y:S01]  /*0fc0*/  VIADD R3, R17, UR4 ;  /* 0x0000000411037c36 */ /* 0x000fe20008000000 */
[----:B------:R-:W-:Y:S02]  /*0fd0*/  IADD3 R14, P2, PT, R14, UR10, RZ ;  /* 0x0000000a0e0e7c10 */ /* 0x000fe4000ff5e0ff */
[----:B------:R-:W-:Y:S01]  /*0fe0*/  IADD3 R16, P3, PT, R12, R8, RZ ;  /* 0x000000080c107210 */ /* 0x000fe20007f7e0ff */
[----:B------:R-:W2:Y:S01]  /*0ff0*/  LDG.E.U8 R25, desc[UR8][R6.64] ;  /* 0x0000000806197981 */ /* 0x000ea2000c1e1100 */
[----:B------:R-:W-:-:S02]  /*1000*/  IADD3.X R15, PT, PT, R19, UR11, R15, P2, !PT ;  /* 0x0000000b130f7c10 */ /* 0x000fc400097fe40f */
[-C--:B------:R-:W-:Y:S01]  /*1010*/  IADD3 R18, P2, PT, R14, R8.reuse, RZ ;  /* 0x000000080e127210 */ /* 0x080fe20007f5e0ff */
[----:B------:R-:W-:Y:S01]  /*1020*/  IMAD.X R17, RZ, RZ, R13, P3 ;  /* 0x000000ffff117224 */ /* 0x000fe200018e060d */
[-C--:B------:R-:W-:Y:S01]  /*1030*/  IADD3 R20, P3, PT, R16, R8.reuse, RZ ;  /* 0x0000000810147210 */ /* 0x080fe20007f7e0ff */
[----:B------:R-:W2:Y:S02]  /*1040*/  LDG.E.U8 R12, desc[UR8][R12.64] ;  /* 0x000000080c0c7981 */ /* 0x000ea4000c1e1100 */
[----:B------:R-:W-:Y:S01]  /*1050*/  IMAD.X R19, RZ, RZ, R15, P2 ;  /* 0x000000ffff137224 */ /* 0x000fe200010e060f */
[----:B------:R-:W-:Y:S01]  /*1060*/  IADD3.X R3, PT, PT, R3, UR11, RZ, P0, P1 ;  /* 0x0000000b03037c10 */ /* 0x000fe200087e24ff */
[----:B------:R-:W2:Y:S01]  /*1070*/  LDG.E.U8 R14, desc[UR8][R14.64] ;  /* 0x000000080e0e7981 */ /* 0x000ea2000c1e1100 */
[----:B------:R-:W-:Y:S01]  /*1080*/  IADD3 R22, P0, PT, R18, R8, RZ ;  /* 0x0000000812167210 */ /* 0x000fe20007f1e0ff */
[----:B------:R-:W-:Y:S02]  /*1090*/  IMAD.X R21, RZ, RZ, R17, P3 ;  /* 0x000000ffff157224 */ /* 0x000fe400018e0611 */
        /* <DEDUP_REMOVED lines=10> */
[----:B----4-:R-:W-:-:S04]  /*1140*/  IADD3 R13, PT, PT, R2, R13, R20 ;  /* 0x0000000d020d7210 */ /* 0x010fc80007ffe014 */
[----:B-----5:R-:W-:-:S04]  /*1150*/  IADD3 R13, PT, PT, R13, R22, RZ ;  /* 0x000000160d0d7210 */ /* 0x020fc80007ffe0ff */
[----:B------:R-:W-:-:S13]  /*1160*/  ISETP.NE.AND P1, PT, R13, 0x2, PT ;  /* 0x000000020d00780c */ /* 0x000fda0003f25270 */
[----:B------:R-:W-:Y:S05]  /*1170*/  @P1 BRA `(.L_x_16) ;  /* 0x0000000000141947 */ /* 0x000fea0003800000 */
[----:B------:R-:W-:-:S05]  /*1180*/  IADD3 R2, P0, PT, R6, R8, RZ ;  /* 0x0000000806027210 */ /* 0x000fca0007f1e0ff */
[----:B------:R-:W-:-:S05]  /*1190*/  IMAD.X R3, RZ, RZ, R7, P0 ;  /* 0x000000ffff037224 */ /* 0x000fca00000e0607 */
[----:B------:R-:W2:Y:S02]  /*11a0*/  LDG.E.U8 R2, desc[UR8][R2.64] ;  /* 0x0000000802027981 */ /* 0x000ea4000c1e1100 */
[----:B--2---:R-:W-:Y:S01]  /*11b0*/  ISETP.NE.AND P0, PT, R2, RZ, PT ;  /* 0x000000ff0200720c */ /* 0x004fe20003f05270 */
[----:B------:R-:W-:-:S12]  /*11c0*/  BRA `(.L_x_17) ;  /* 0x0000000000287947 */ /* 0x000fd80003800000 */
.L_x_16:
[----:B------:R-:W-:-:S13]  /*11d0*/  ISETP.NE.AND P1, PT, R13, 0x3, PT ;  /* 0x000000030d00780c */ /* 0x000fda0003f25270 */
[----:B------:R-:W-:Y:S05]  /*11e0*/  @!P1 BRA `(.L_x_17) ;  /* 0x0000000000209947 */ /* 0x000fea0003800000 */
[----:B------:R-:W-:-:S13]  /*11f0*/  ISETP.NE.AND P1, PT, R13, 0x6, PT ;  /* 0x000000060d00780c */ /* 0x000fda0003f25270 */
[----:B------:R-:W-:Y:S05]  /*1200*/  @P1 BRA `(.L_x_18) ;  /* 0x0000000000141947 */ /* 0x000fea0003800000 */
[----:B------:R-:W-:-:S05]  /*1210*/  IADD3 R2, P1, PT, R6, R8, RZ ;  /* 0x0000000806027210 */ /* 0x000fca0007f3e0ff */
[----:B------:R-:W-:-:S05]  /*1220*/  IMAD.X R3, RZ, RZ, R7, P1 ;  /* 0x000000ffff037224 */ /* 0x000fca00008e0607 */
[----:B------:R-:W2:Y:S02]  /*1230*/  LDG.E.U8 R2, desc[UR8][R2.64] ;  /* 0x0000000802027981 */ /* 0x000ea4000c1e1100 */
[----:B--2---:R-:W-:-:S13]  /*1240*/  ISETP.NE.AND P1, PT, R2, RZ, PT ;  /* 0x000000ff0200720c */ /* 0x004fda0003f25270 */
[----:B------:R-:W-:Y:S05]  /*1250*/  @!P1 BRA `(.L_x_17) ;  /* 0x0000000000049947 */ /* 0x000fea0003800000 */
.L_x_18:
[----:B------:R-:W-:-:S13]  /*1260*/  PLOP3.LUT P0, PT, PT, PT, PT, 0x8, 0x80 ;  /* 0x000000000080781c */ /* 0x000fda0003f0e170 */
.L_x_17:
[----:B------:R-:W-:Y:S05]  /*1270*/  BSYNC.RECONVERGENT B0 ;  /* 0x0000000000007941 */ /* 0x000fea0003800200 */
.L_x_15:
[----:B------:R-:W0:Y:S01]  /*1280*/  I2F.U32.RP R6, R8 ;  /* 0x0000000800067306 */ /* 0x000e220000209000 */
[----:B------:R-:W-:Y:S01]  /*1290*/  IADD3 R11, P2, PT, R0, R11, RZ ;  /* 0x0000000b000b7210 */ /* 0x000fe20007f5e0ff */
[----:B------:R-:W-:Y:S01]  /*12a0*/  BSSY.RECONVERGENT B0, `(.L_x_19) ;  /* 0x000002e000007945 */ /* 0x000fe20003800200 */
[----:B------:R-:W-:Y:S02]  /*12b0*/  LOP3.LUT R14, RZ, R8, RZ, 0x33, !PT ;  /* 0x00000008ff0e7212 */ /* 0x000fe400078e33ff */
[----:B------:R-:W-:Y:S01]  /*12c0*/  SEL R7, RZ, 0x1, !P0 ;  /* 0x00000001ff077807 */ /* 0x000fe20004000000 */
[----:B------:R-:W-:Y:S02]  /*12d0*/  IMAD.X R9, RZ, RZ, R9, P2 ;  /* 0x000000ffff097224 */ /* 0x000fe400010e0609 */
        /* <DEDUP_REMOVED lines=15> */
[----:B------:R-:W-:Y:S01]  /*13d0*/  @P3 VIADD R3, R3, 0x1 ;  /* 0x0000000103033836 */ /* 0x000fe20000000000 */
[----:B------:R-:W-:-:S04]  /*13e0*/  IADD3 R4, P3, P4, R4, UR12, R8 ;  /* 0x0000000c04047c10 */ /* 0x000fc8000fc7e008 */
[----:B------:R-:W-:Y:S02]  /*13f0*/  SEL R3, R14, R3, !P1 ;  /* 0x000000030e037207 */ /* 0x000fe40004800000 */
[----:B------:R-:W-:-:S03]  /*1400*/  IADD3.X R5, PT, PT, R10, UR13, RZ, P3, P4 ;  /* 0x0000000d0a057c10 */ /* 0x000fc60009fe84ff */
[----:B------:R-:W-:Y:S02]  /*1410*/  IMAD.MOV R2, RZ, RZ, -R3 ;  /* 0x000000ffff027224 */ /* 0x000fe400078e0a03 */
[----:B------:R0:W-:Y:S02]  /*1420*/  STG.E.U8 desc[UR8][R4.64], R7 ;  /* 0x0000000704007986 */ /* 0x0001e4000c101108 */
[----:B------:R-:W-:-:S05]  /*1430*/  IMAD R2, R8, R2, R11 ;  /* 0x0000000208027224 */ /* 0x000fca00078e020b */
[----:B------:R-:W-:-:S04]  /*1440*/  IADD3 R6, P0, P3, R8, -0x1, R2 ;  /* 0xffffffff08067810 */ /* 0x000fc80007b1e002 */
[----:B------:R-:W-:-:S04]  /*1450*/  IADD3.X R10, PT, PT, RZ, -0x1, RZ, P0, P3 ;  /* 0xffffffffff0a7810 */ /* 0x000fc800007e64ff */
[----:B------:R-:W-:-:S13]  /*1460*/  ISETP.NE.U32.AND P0, PT, R10, RZ, PT ;  /* 0x000000ff0a00720c */ /* 0x000fda0003f05070 */
[----:B0-----:R-:W-:Y:S05]  /*1470*/  @P0 BRA `(.L_x_20) ;  /* 0x0000000000280947 */ /* 0x001fea0003800000 */
        /* <DEDUP_REMOVED lines=10> */
.L_x_20:
[----:B------:R-:W-:Y:S01]  /*1520*/  IMAD.MOV.U32 R4, RZ, RZ, R6 ;  /* 0x000000ffff047224 */ /* 0x000fe200078e0006 */
[----:B------:R-:W-:Y:S01]  /*1530*/  MOV R6, 0x1560 ;  /* 0x0000156000067802 */ /* 0x000fe20000000f00 */
[----:B------:R-:W-:-:S07]  /*1540*/  IMAD.MOV.U32 R5, RZ, RZ, R10 ;  /* 0x000000ffff057224 */ /* 0x000fce00078e000a */
[----:B------:R-:W-:Y:S05]  /*1550*/  CALL.REL.NOINC `($__internal_1_$__cuda_sm20_rem_u64) ;  /* 0x00000008004c7944 */ /* 0x000fea0003c00000 */
[----:B------:R-:W-:Y:S02]  /*1560*/  IMAD.MOV.U32 R4, RZ, RZ, R12 ;  /* 0x000000ffff047224 */ /* 0x000fe400078e000c */
[----:B------:R-:W-:-:S07]  /*1570*/  IMAD.MOV.U32 R5, RZ, RZ, R13 ;  /* 0x000000ffff057224 */ /* 0x000fce00078e000d */
.L_x_21:
[----:B------:R-:W-:Y:S05]  /*1580*/  BSYNC.RECONVERGENT B0 ;  /* 0x0000000000007941 */ /* 0x000fea0003800200 */
.L_x_19:
[----:B------:R-:W-:Y:S01]  /*1590*/  IADD3 R15, P2, PT, R2, 0x1, RZ ;  /* 0x00000001020f7810 */ /* 0x000fe20007f5e0ff */
[----:B------:R-:W-:Y:S01]  /*15a0*/  IMAD.MOV.U32 R7, RZ, RZ, RZ ;  /* 0x000000ffff077224 */ /* 0x000fe200078e00ff */
[-C--:B------:R-:W-:Y:S01]  /*15b0*/  MOV R6, R8.reuse ;  /* 0x0000000800067202 */ /* 0x080fe20000000f00 */
[----:B------:R-:W-:Y:S01]  /*15c0*/  UMOV UR4, URZ ;  /* 0x000000ff00047c82 */ /* 0x000fe20008000000 */
[----:B------:R-:W-:Y:S01]  /*15d0*/  IADD3 R21, P1, PT, R3, -0x1, RZ ;  /* 0xffffffff03157810 */ /* 0x000fe20007f3e0ff */
[----:B------:R-:W-:Y:S01]  /*15e0*/  IMAD.X R10, RZ, RZ, RZ, P2 ;  /* 0x000000ffff0a7224 */ /* 0x000fe200010e06ff */
[-C--:B------:R-:W-:Y:S01]  /*15f0*/  ISETP.NE.U32.AND P0, PT, R15, R8.reuse, PT ;  /* 0x000000080f00720c */ /* 0x080fe20003f05070 */
[----:B------:R-:W-:-:S03]  /*1600*/  IMAD.WIDE.U32 R16, R3, R8, R6 ;  /* 0x0000000803107225 */ /* 0x000fc600078e0006 */
[C---:B------:R-:W-:Y:S01]  /*1610*/  ISETP.NE.AND.EX P0, PT, R10.reuse, RZ, PT, P0 ;  /* 0x000000ff0a00720c */ /* 0x040fe20003f05300 */
[----:B------:R-:W-:Y:S02]  /*1620*/  IMAD.X R19, RZ, RZ, -0x1, P1 ;  /* 0xffffffffff137424 */ /* 0x000fe400008e06ff */
[----:B------:R-:W-:Y:S01]  /*1630*/  IMAD.MOV.U32 R3, RZ, RZ, RZ ;  /* 0x000000ffff037224 */ /* 0x000fe200078e00ff */
[----:B------:R-:W-:Y:S01]  /*1640*/  SEL R14, R15, RZ, P0 ;  /* 0x000000ff0f0e7207 */ /* 0x000fe20000000000 */
[----:B------:R-:W-:Y:S01]  /*1650*/  IMAD.WIDE.U32 R4, R21, R8, R4 ;  /* 0x0000000815047225 */ /* 0x000fe200078e0004 */
[----:B------:R-:W-:-:S03]  /*1660*/  SEL R15, R10, RZ, P0 ;  /* 0x000000ff0a0f7207 */ /* 0x000fc60000000000 */
        /* <DEDUP_REMOVED lines=18> */
[----:B------:R-:W-:Y:S02]  /*1790*/  IMAD.X R19, RZ, RZ, R15, P2 ;  /* 0x000000ffff137224 */ /* 0x000fe400010e060f */
[----:B------:R-:W2:Y:S01]  /*17a0*/  LDG.E.U8 R14, desc[UR8][R14.64] ;  /* 0x000000080e0e7981 */ /* 0x000ea2000c1e1100 */
        /* <DEDUP_REMOVED lines=26> */
.L_x_23:
[----:B------:R-:W-:-:S05]  /*1950*/  IADD3 R2, P1, PT, R4, R8, RZ ;  /* 0x0000000804027210 */ /* 0x000fca0007f3e0ff */
[----:B------:R-:W-:-:S05]  /*1960*/  IMAD.X R3, RZ, RZ, R5, P1 ;  /* 0x000000ffff037224 */ /* 0x000fca00008e0605 */
[----:B------:R-:W2:Y:S02]  /*1970*/  LDG.E.U8 R2, desc[UR8][R2.64] ;  /* 0x0000000802027981 */ /* 0x000ea4000c1e1100 */
[----:B--2---:R-:W-:-:S13]  /*1980*/  ISETP.NE.AND P1, PT, R2, RZ, PT ;  /* 0x000000ff0200720c */ /* 0x004fda0003f25270 */
[----:B------:R-:W-:Y:S05]  /*1990*/  @!P1 BRA `(.L_x_24) ;  /* 0x0000000000049947 */ /* 0x000fea0003800000 */
.L_x_25:
[----:B------:R-:W-:-:S13]  /*19a0*/  PLOP3.LUT P0, PT, PT, PT, PT, 0x8, 0x80 ;  /* 0x000000000080781c */ /* 0x000fda0003f0e170 */
.L_x_24:
[----:B------:R-:W-:Y:S05]  /*19b0*/  BSYNC.RECONVERGENT B0 ;  /* 0x0000000000007941 */ /* 0x000fea0003800200 */
.L_x_22:
[----:B------:R-:W-:Y:S02]  /*19c0*/  IADD3 R6, P1, P2, R6, UR12, R8 ;  /* 0x0000000c06067c10 */ /* 0x000fe4000fa3e008 */
[----:B------:R-:W-:Y:S02]  /*19d0*/  SEL R3, RZ, 0x1, !P0 ;  /* 0x00000001ff037807 */ /* 0x000fe40004000000 */
[----:B------:R-:W-:Y:S02]  /*19e0*/  IADD3.X R7, PT, PT, R10, UR13, RZ, P1, P2 ;  /* 0x0000000d0a077c10 */ /* 0x000fe40008fe44ff */
[----:B------:R-:W-:-:S03]  /*19f0*/  IADD3 R11, P0, PT, R0, R11, RZ ;  /* 0x0000000b000b7210 */ /* 0x000fc60007f1e0ff */
[----:B------:R2:W-:Y:S02]  /*1a00*/  STG.E.U8 desc[UR8][R6.64], R3 ;  /* 0x0000000306007986 */ /* 0x0005e4000c101108 */
[----:B------:R-:W-:Y:S01]  /*1a10*/  IMAD.X R9, RZ, RZ, R9, P0 ;  /* 0x000000ffff097224 */ /* 0x000fe200000e0609 */
[----:B------:R-:W-:-:S04]  /*1a20*/  ISETP.GE.U32.AND P0, PT, R11, UR6, PT ;  /* 0x000000060b007c0c */ /* 0x000fc8000bf06070 */
[----:B------:R-:W-:-:S13]  /*1a30*/  ISETP.GE.U32.AND.EX P0, PT, R9, RZ, PT, P0 ;  /* 0x000000ff0900720c */ /* 0x000fda0003f06100 */
[----:B--2---:R-:W-:Y:S05]  /*1a40*/  @!P0 BRA `(.L_x_26) ;  /* 0xfffffff000508947 */ /* 0x004fea000383ffff */
[----:B------:R-:W-:Y:S05]  /*1a50*/  EXIT ;  /* 0x000000000000794d */ /* 0x000fea0003800000 */
        .weak           $__internal_0_$__cuda_sm20_div_u64
        .type           $__internal_0_$__cuda_sm20_div_u64,@function
        .size           $__internal_0_$__cuda_sm20_div_u64,($__internal_1_$__cuda_sm20_rem_u64 - $__internal_0_$__cuda_sm20_div_u64)
$__internal_0_$__cuda_sm20_div_u64:
[----:B------:R-:W-:Y:S02]  /*1a60*/  IMAD.MOV.U32 R16, RZ, RZ, R0 ;  /* 0x000000ffff107224 */ /* 0x000fe400078e0000 */
[----:B------:R-:W-:-:S04]  /*1a70*/  IMAD.MOV.U32 R17, RZ, RZ, RZ ;  /* 0x000000ffff117224 */ /* 0x000fc800078e00ff */
[----:B------:R-:W0:Y:S08]  /*1a80*/  I2F.U64.RP R10, R16 ;  /* 0x00000010000a7312 */ /* 0x000e300000309000 */
[----:B0-----:R-:W0:Y:S02]  /*1a90*/  MUFU.RCP R10, R10 ;  /* 0x0000000a000a7308 */ /* 0x001e240000001000 */
[----:B0-----:R-:W-:-:S06]  /*1aa0*/  VIADD R2, R10, 0x1ffffffe ;  /* 0x1ffffffe0a027836 */ /* 0x001fcc0000000000 */
[----:B------:R-:W0:Y:S02]  /*1ab0*/  F2I.U64.TRUNC R2, R2 ;  /* 0x0000000200027311 */ /* 0x000e24000020d800 */
[----:B0-----:R-:W-:-:S04]  /*1ac0*/  IMAD.WIDE.U32 R14, R2, R0, RZ ;  /* 0x00000000020e7225 */ /* 0x001fc800078e00ff */
[----:B------:R-:W-:Y:S01]  /*1ad0*/  IMAD R15, R3, R0, R15 ;  /* 0x00000000030f7224 */ /* 0x000fe200078e020f */
[----:B------:R-:W-:-:S05]  /*1ae0*/  IADD3 R19, P0, PT, RZ, -R14, RZ ;  /* 0x8000000eff137210 */ /* 0x000fca0007f1e0ff */
[----:B------:R-:W-:-:S04]  /*1af0*/  IMAD.HI.U32 R14, R2, R19, RZ ;  /* 0x00000013020e7227 */ /* 0x000fc800078e00ff */
[----:B------:R-:W-:Y:S02]  /*1b00*/  IMAD.X R21, RZ, RZ, ~R15, P0 ;  /* 0x000000ffff157224 */ /* 0x000fe400000e0e0f */
[----:B------:R-:W-:Y:S02]  /*1b10*/  IMAD.MOV.U32 R15, RZ, RZ, R2 ;  /* 0x000000ffff0f7224 */ /* 0x000fe400078e0002 */
[-C--:B------:R-:W-:Y:S02]  /*1b20*/  IMAD R17, R3, R21.reuse, RZ ;  /* 0x0000001503117224 */ /* 0x080fe400078e02ff */
[----:B------:R-:W-:-:S04]  /*1b30*/  IMAD.WIDE.U32 R14, P0, R2, R21, R14 ;  /* 0x00000015020e7225 */ /* 0x000fc8000780000e */
[----:B------:R-:W-:-:S04]  /*1b40*/  IMAD.HI.U32 R21, R3, R21, RZ ;  /* 0x0000001503157227 */ /* 0x000fc800078e00ff */
[----:B------:R-:W-:-:S04]  /*1b50*/  IMAD.HI.U32 R14, P1, R3, R19, R14 ;  /* 0x00000013030e7227 */ /* 0x000fc8000782000e */
[----:B------:R-:W-:Y:S01]  /*1b60*/  IMAD.X R10, R21, 0x1, R3, P0 ;  /* 0x00000001150a7824 */ /* 0x000fe200000e0603 */
[----:B------:R-:W-:-:S04]  /*1b70*/  IADD3 R15, P2, PT, R17, R14, RZ ;  /* 0x0000000e110f7210 */ /* 0x000fc80007f5e0ff */
[----:B------:R-:W-:Y:S01]  /*1b80*/  IADD3.X R17, PT, PT, RZ, RZ, R10, P2, P1 ;  /* 0x000000ffff117210 */ /* 0x000fe200017e240a */
[----:B------:R-:W-:-:S03]  /*1b90*/  IMAD.WIDE.U32 R2, R15, R0, RZ ;  /* 0x000000000f027225 */ /* 0x000fc600078e00ff */
[----:B------:R-:W-:Y:S01]  /*1ba0*/  IADD3 R19, P0, PT, RZ, -R2, RZ ;  /* 0x80000002ff137210 */ /* 0x000fe20007f1e0ff */
[----:B------:R-:W-:-:S04]  /*1bb0*/  IMAD R2, R17, R0, R3 ;  /* 0x0000000011027224 */ /* 0x000fc800078e0203 */
[----:B------:R-:W-:-:S04]  /*1bc0*/  IMAD.HI.U32 R14, R15, R19, RZ ;  /* 0x000000130f0e7227 */ /* 0x000fc800078e00ff */
[----:B------:R-:W-:-:S04]  /*1bd0*/  IMAD.X R2, RZ, RZ, ~R2, P0 ;  /* 0x000000ffff027224 */ /* 0x000fc800000e0e02 */
[----:B------:R-:W-:-:S04]  /*1be0*/  IMAD.WIDE.U32 R14, P0, R15, R2, R14 ;  /* 0x000000020f0e7225 */ /* 0x000fc8000780000e */
[C---:B------:R-:W-:Y:S02]  /*1bf0*/  IMAD R3, R17.reuse, R2, RZ ;  /* 0x0000000211037224 */ /* 0x040fe400078e02ff */
[----:B------:R-:W-:-:S04]  /*1c00*/  IMAD.HI.U32 R10, P1, R17, R19, R14 ;  /* 0x00000013110a7227 */ /* 0x000fc8000782000e */
[----:B------:R-:W-:Y:S01]  /*1c10*/  IMAD.HI.U32 R2, R17, R2, RZ ;  /* 0x0000000211027227 */ /* 0x000fe200078e00ff */
[----:B------:R-:W-:-:S03]  /*1c20*/  IADD3 R10, P2, PT, R3, R10, RZ ;  /* 0x0000000a030a7210 */ /* 0x000fc60007f5e0ff */
[----:B------:R-:W-:Y:S02]  /*1c30*/  HFMA2 R3, -RZ, RZ, 0, 0 ;  /* 0x00000000ff037431 */ /* 0x000fe400000001ff */
[----:B------:R-:W-:Y:S02]  /*1c40*/  IMAD.X R17, R2, 0x1, R17, P0 ;  /* 0x0000000102117824 */ /* 0x000fe400000e0611 */
[----:B------:R-:W-:-:S03]  /*1c50*/  IMAD.HI.U32 R2, R10, R13, RZ ;  /* 0x0000000d0a027227 */ /* 0x000fc600078e00ff */
[----:B------:R-:W-:Y:S01]  /*1c60*/  IADD3.X R12, PT, PT, RZ, RZ, R17, P2, P1 ;  /* 0x000000ffff0c7210 */ /* 0x000fe200017e2411 */
[----:B------:R-:W-:-:S04]  /*1c70*/  IMAD.WIDE.U32 R2, R10, R5, R2 ;  /* 0x000000050a027225 */ /* 0x000fc800078e0002 */
[C---:B------:R-:W-:Y:S02]  /*1c80*/  IMAD R15, R12.reuse, R5, RZ ;  /* 0x000000050c0f7224 */ /* 0x040fe400078e02ff */
[----:B------:R-:W-:-:S04]  /*1c90*/  IMAD.HI.U32 R2, P0, R12, R13, R2 ;  /* 0x0000000d0c027227 */ /* 0x000fc80007800002 */
[----:B------:R-:W-:Y:S01]  /*1ca0*/  IMAD.HI.U32 R12, R12, R5, RZ ;  /* 0x000000050c0c7227 */ /* 0x000fe200078e00ff */
[----:B------:R-:W-:-:S03]  /*1cb0*/  IADD3 R15, P1, PT, R15, R2, RZ ;  /* 0x000000020f0f7210 */ /* 0x000fc60007f3e0ff */
[----:B------:R-:W-:-:S04]  /*1cc0*/  IMAD.X R2, RZ, RZ, R12, P0 ;  /* 0x000000ffff027224 */ /* 0x000fc800000e060c */
[----:B------:R-:W-:Y:S02]  /*1cd0*/  IMAD.X R17, RZ, RZ, R2, P1 ;  /* 0x000000ffff117224 */ /* 0x000fe400008e0602 */
[----:B------:R-:W-:-:S04]  /*1ce0*/  IMAD.WIDE.U32 R2, R15, R0, RZ ;  /* 0x000000000f027225 */ /* 0x000fc800078e00ff */
[-C--:B------:R-:W-:Y:S01]  /*1cf0*/  IMAD R10, R17, R0.reuse, R3 ;  /* 0x00000000110a7224 */ /* 0x080fe200078e0203 */
[----:B------:R-:W-:Y:S02]  /*1d00*/  IADD3 R13, P0, PT, -R2, R13, RZ ;  /* 0x0000000d020d7210 */ /* 0x000fe40007f1e1ff */
[----:B------:R-:W-:Y:S02]  /*1d10*/  IADD3 R2, P2, PT, R15, 0x1, RZ ;  /* 0x000000010f027810 */ /* 0x000fe40007f5e0ff */
[----:B------:R-:W-:Y:S01]  /*1d20*/  IADD3 R3, P1, PT, -R0, R13, RZ ;  /* 0x0000000d00037210 */ /* 0x000fe20007f3e1ff */
[----:B------:R-:W-:Y:S01]  /*1d30*/  IMAD.X R5, R5, 0x1, ~R10, P0 ;  /* 0x0000000105057824 */ /* 0x000fe200000e0e0a */
[----:B------:R-:W-:Y:S01]  /*1d40*/  ISETP.GE.U32.AND P0, PT, R13, R0, PT ;  /* 0x000000000d00720c */ /* 0x000fe20003f06070 */
[----:B------:R-:W-:-:S03]  /*1d50*/  IMAD.X R10, RZ, RZ, R17, P2 ;  /* 0x000000ffff0a7224 */ /* 0x000fc600010e0611 */
[C---:B------:R-:W-:Y:S02]  /*1d60*/  ISETP.GE.U32.AND.EX P0, PT, R5.reuse, RZ, PT, P0 ;  /* 0x000000ff0500720c */ /* 0x040fe40003f06100 */
[----:B------:R-:W-:Y:S02]  /*1d70*/  IADD3.X R12, PT, PT, R5, -0x1, RZ, P1, !PT ;  /* 0xffffffff050c7810 */ /* 0x000fe40000ffe4ff */
[----:B------:R-:W-:Y:S02]  /*1d80*/  SEL R3, R3, R13, P0 ;  /* 0x0000000d03037207 */ /* 0x000fe40000000000 */
[----:B------:R-:W-:Y:S02]  /*1d90*/  SEL R2, R2, R15, P0 ;  /* 0x0000000f02027207 */ /* 0x000fe40000000000 */
[----:B------:R-:W-:Y:S02]  /*1da0*/  SEL R12, R12, R5, P0 ;  /* 0x000000050c0c7207 */ /* 0x000fe40000000000 */
[----:B------:R-:W-:-:S02]  /*1db0*/  SEL R17, R10, R17, P0 ;  /* 0x000000110a117207 */ /* 0x000fc40000000000 */
[----:B------:R-:W-:Y:S01]  /*1dc0*/  ISETP.GE.U32.AND P0, PT, R3, R0, PT ;  /* 0x000000000300720c */ /* 0x000fe20003f06070 */
[----:B------:R-:W-:Y:S01]  /*1dd0*/  IMAD.MOV.U32 R3, RZ, RZ, 0x0 ;  /* 0x00000000ff037424 */ /* 0x000fe200078e00ff */
[----:B------:R-:W-:Y:S02]  /*1de0*/  IADD3 R5, P2, PT, R2, 0x1, RZ ;  /* 0x0000000102057810 */ /* 0x000fe40007f5e0ff */
[----:B------:R-:W-:Y:S02]  /*1df0*/  ISETP.GE.U32.AND.EX P0, PT, R12, RZ, PT, P0 ;  /* 0x000000ff0c00720c */ /* 0x000fe40003f06100 */
[----:B------:R-:W-:Y:S01]  /*1e00*/  ISETP.NE.U32.AND P1, PT, R0, RZ, PT ;  /* 0x000000ff0000720c */ /* 0x000fe20003f25070 */
[----:B------:R-:W-:Y:S01]  /*1e10*/  IMAD.X R10, RZ, RZ, R17, P2 ;  /* 0x000000ffff0a7224 */ /* 0x000fe200010e0611 */
[----:B------:R-:W-:Y:S01]  /*1e20*/  SEL R5, R5, R2, P0 ;  /* 0x0000000205057207 */ /* 0x000fe20000000000 */
[----:B------:R-:W-:Y:S01]  /*1e30*/  IMAD.MOV.U32 R2, RZ, RZ, R6 ;  /* 0x000000ffff027224 */ /* 0x000fe200078e0006 */
[----:B------:R-:W-:-:S02]  /*1e40*/  ISETP.NE.AND.EX P1, PT, RZ, RZ, PT, P1 ;  /* 0x000000ffff00720c */ /* 0x000fc40003f25310 */
[----:B------:R-:W-:Y:S02]  /*1e50*/  SEL R10, R10, R17, P0 ;  /* 0x000000110a0a7207 */ /* 0x000fe40000000000 */
[----:B------:R-:W-:Y:S02]  /*1e60*/  SEL R5, R5, 0xffffffff, P1 ;  /* 0xffffffff05057807 */ /* 0x000fe40000800000 */
[----:B------:R-:W-:Y:S01]  /*1e70*/  SEL R10, R10, 0xffffffff, P1 ;  /* 0xffffffff0a0a7807 */ /* 0x000fe20000800000 */
[----:B------:R-:W-:Y:S06]  /*1e80*/  RET.REL.NODEC R2 `(_Z9HL_kernelPKhPhjj) ;  /* 0xffffffe0025c7950 */ /* 0x000fec0003c3ffff */
        .weak           $__internal_1_$__cuda_sm20_rem_u64
        .type           $__internal_1_$__cuda_sm20_rem_u64,@function
        .size           $__internal_1_$__cuda_sm20_rem_u64,(.L_x_29 - $__internal_1_$__cuda_sm20_rem_u64)
$__internal_1_$__cuda_sm20_rem_u64:
[----:B------:R-:W-:Y:S02]  /*1e90*/  UMOV UR4, UR7 ;  /* 0x0000000700047c82 */ /* 0x000fe40008000000 */
[----:B------:R-:W0:Y:S08]  /*1ea0*/  I2F.U64.RP R16, UR4 ;  /* 0x0000000400107d12 */ /* 0x000e300008309000 */
[----:B0-----:R-:W0:Y:S02]  /*1eb0*/  MUFU.RCP R16, R16 ;  /* 0x0000001000107308 */ /* 0x001e240000001000 */
[----:B0-----:R-:W-:-:S06]  /*1ec0*/  VIADD R12, R16, 0x1ffffffe ;  /* 0x1ffffffe100c7836 */ /* 0x001fcc0000000000 */
[----:B------:R-:W0:Y:S02]  /*1ed0*/  F2I.U64.TRUNC R12, R12 ;  /* 0x0000000c000c7311 */ /* 0x000e24000020d800 */
[----:B0-----:R-:W-:-:S04]  /*1ee0*/  IMAD.WIDE.U32 R14, R12, UR7, RZ ;  /* 0x000000070c0e7c25 */ /* 0x001fc8000f8e00ff */
[----:B------:R-:W-:Y:S01]  /*1ef0*/  IMAD R15, R12, UR5, R15 ;  /* 0x000000050c0f7c24 */ /* 0x000fe2000f8e020f */
[----:B------:R-:W-:-:S03]  /*1f00*/  IADD3 R17, P0, PT, RZ, -R14, RZ ;  /* 0x8000000eff117210 */ /* 0x000fc60007f1e0ff */
[----:B------:R-:W-:Y:S02]  /*1f10*/  IMAD R15, R13, UR7, R15 ;  /* 0x000000070d0f7c24 */ /* 0x000fe4000f8e020f */
[----:B------:R-:W-:-:S04]  /*1f20*/  IMAD.HI.U32 R14, R12, R17, RZ ;  /* 0x000000110c0e7227 */ /* 0x000fc800078e00ff */
[----:B------:R-:W-:Y:S02]  /*1f30*/  IMAD.X R19, RZ, RZ, ~R15, P0 ;  /* 0x000000ffff137224 */ /* 0x000fe400000e0e0f */
[----:B------:R-:W-:Y:S02]  /*1f40*/  IMAD.MOV.U32 R15, RZ, RZ, R12 ;  /* 0x000000ffff0f7224 */ /* 0x000fe400078e000c */
[-C--:B------:R-:W-:Y:S02]  /*1f50*/  IMAD R21, R13, R19.reuse, RZ ;  /* 0x000000130d157224 */ /* 0x080fe400078e02ff */
[----:B------:R-:W-:-:S04]  /*1f60*/  IMAD.WIDE.U32 R14, P0, R12, R19, R14 ;  /* 0x000000130c0e7225 */ /* 0x000fc8000780000e */
[----:B------:R-:W-:-:S04]  /*1f70*/  IMAD.HI.U32 R14, P1, R13, R17, R14 ;  /* 0x000000110d0e7227 */ /* 0x000fc8000782000e */
[----:B------:R-:W-:Y:S01]  /*1f80*/  IMAD.HI.U32 R17, R13, R19, RZ ;  /* 0x000000130d117227 */ /* 0x000fe200078e00ff */
[----:B------:R-:W-:-:S03]  /*1f90*/  IADD3 R15, P2, PT, R21, R14, RZ ;  /* 0x0000000e150f7210 */ /* 0x000fc60007f5e0ff */
[----:B------:R-:W-:Y:S02]  /*1fa0*/  IMAD.X R17, R17, 0x1, R13, P0 ;  /* 0x0000000111117824 */ /* 0x000fe400000e060d */
[----:B------:R-:W-:-:S03]  /*1fb0*/  IMAD.WIDE.U32 R12, R15, UR7, RZ ;  /* 0x000000070f0c7c25 */ /* 0x000fc6000f8e00ff */
[----:B------:R-:W-:Y:S01]  /*1fc0*/  IADD3.X R17, PT, PT, RZ, RZ, R17, P2, P1 ;  /* 0x000000ffff117210 */ /* 0x000fe200017e2411 */
[----:B------:R-:W-:Y:S01]  /*1fd0*/  IMAD R14, R15, UR5, R13 ;  /* 0x000000050f0e7c24 */ /* 0x000fe2000f8e020d */
[----:B------:R-:W-:-:S03]  /*1fe0*/  IADD3 R13, P0, PT, RZ, -R12, RZ ;  /* 0x8000000cff0d7210 */ /* 0x000fc60007f1e0ff */
[----:B------:R-:W-:Y:S02]  /*1ff0*/  IMAD R12, R17, UR7, R14 ;  /* 0x00000007110c7c24 */ /* 0x000fe4000f8e020e */
[----:B------:R-:W-:-:S04]  /*2000*/  IMAD.HI.U32 R14, R15, R13, RZ ;  /* 0x0000000d0f0e7227 */ /* 0x000fc800078e00ff */
[----:B------:R-:W-:-:S04]  /*2010*/  IMAD.X R12, RZ, RZ, ~R12, P0 ;  /* 0x000000ffff0c7224 */ /* 0x000fc800000e0e0c */
[----:B------:R-:W-:-:S04]  /*2020*/  IMAD.WIDE.U32 R14, P0, R15, R12, R14 ;  /* 0x0000000c0f0e7225 */ /* 0x000fc8000780000e */
[C---:B------:R-:W-:Y:S02]  /*2030*/  IMAD R16, R17.reuse, R12, RZ ;  /* 0x0000000c11107224 */ /* 0x040fe400078e02ff */
[----:B------:R-:W-:-:S04]  /*2040*/  IMAD.HI.U32 R15, P1, R17, R13, R14 ;  /* 0x0000000d110f7227 */ /* 0x000fc8000782000e */
[----:B------:R-:W-:Y:S01]  /*2050*/  IMAD.HI.U32 R12, R17, R12, RZ ;  /* 0x0000000c110c7227 */ /* 0x000fe200078e00ff */
[----:B------:R-:W-:-:S03]  /*2060*/  IADD3 R15, P2, PT, R16, R15, RZ ;  /* 0x0000000f100f7210 */ /* 0x000fc60007f5e0ff */
[----:B------:R-:W-:Y:S02]  /*2070*/  IMAD.X R17, R12, 0x1, R17, P0 ;  /* 0x000000010c117824 */ /* 0x000fe400000e0611 */
[----:B------:R-:W-:-:S03]  /*2080*/  IMAD.HI.U32 R12, R15, R4, RZ ;  /* 0x000000040f0c7227 */ /* 0x000fc600078e00ff */
[----:B------:R-:W-:Y:S01]  /*2090*/  IADD3.X R17, PT, PT, RZ, RZ, R17, P2, P1 ;  /* 0x000000ffff117210 */ /* 0x000fe200017e2411 */
[----:B------:R-:W-:Y:S02]  /*20a0*/  IMAD.MOV.U32 R13, RZ, RZ, RZ ;  /* 0x000000ffff0d7224 */ /* 0x000fe400078e00ff */
[----:B------:R-:W-:-:S04]  /*20b0*/  IMAD.WIDE.U32 R12, R15, R5, R12 ;  /* 0x000000050f0c7225 */ /* 0x000fc800078e000c */
[C---:B------:R-:W-:Y:S02]  /*20c0*/  IMAD R15, R17.reuse, R5, RZ ;  /* 0x00000005110f7224 */ /* 0x040fe400078e02ff */
[----:B------:R-:W-:-:S04]  /*20d0*/  IMAD.HI.U32 R12, P0, R17, R4, R12 ;  /* 0x00000004110c7227 */ /* 0x000fc8000780000c */
[----:B------:R-:W-:Y:S01]  /*20e0*/  IMAD.HI.U32 R14, R17, R5, RZ ;  /* 0x00000005110e7227 */ /* 0x000fe200078e00ff */
[----:B------:R-:W-:-:S03]  /*20f0*/  IADD3 R15, P1, PT, R15, R12, RZ ;  /* 0x0000000c0f0f7210 */ /* 0x000fc60007f3e0ff */
[----:B------:R-:W-:Y:S02]  /*2100*/  IMAD.X R14, RZ, RZ, R14, P0 ;  /* 0x000000ffff0e7224 */ /* 0x000fe400000e060e */
[----:B------:R-:W-:-:S04]  /*2110*/  IMAD.WIDE.U32 R12, R15, UR7, RZ ;  /* 0x000000070f0c7c25 */ /* 0x000fc8000f8e00ff */
[----:B------:R-:W-:Y:S01]  /*2120*/  IMAD.X R14, RZ, RZ, R14, P1 ;  /* 0x000000ffff0e7224 */ /* 0x000fe200008e060e */
[----:B------:R-:W-:Y:S01]  /*2130*/  IADD3 R12, P1, PT, -R12, R4, RZ ;  /* 0x000000040c0c7210 */ /* 0x000fe20007f3e1ff */
[----:B------:R-:W-:-:S03]  /*2140*/  IMAD R15, R15, UR5, R13 ;  /* 0x000000050f0f7c24 */ /* 0x000fc6000f8e020d */
[----:B------:R-:W-:Y:S01]  /*2150*/  ISETP.GE.U32.AND P0, PT, R12, UR7, PT ;  /* 0x000000070c007c0c */ /* 0x000fe2000bf06070 */
[----:B------:R-:W-:-:S04]  /*2160*/  IMAD R14, R14, UR7, R15 ;  /* 0x000000070e0e7c24 */ /* 0x000fc8000f8e020f */
[----:B------:R-:W-:Y:S01]  /*2170*/  IMAD.X R13, R5, 0x1, ~R14, P1 ;  /* 0x00000001050d7824 */ /* 0x000fe200008e0e0e */
[----:B------:R-:W-:-:S04]  /*2180*/  IADD3 R5, P1, PT, R12, -UR7, RZ ;  /* 0x800000070c057c10 */ /* 0x000fc8000ff3e0ff */
[C---:B------:R-:W-:Y:S02]  /*2190*/  ISETP.GE.U32.AND.EX P0, PT, R13.reuse, UR5, PT, P0 ;  /* 0x000000050d007c0c */ /* 0x040fe4000bf06100 */
[----:B------:R-:W-:Y:S02]  /*21a0*/  IADD3.X R4, PT, PT, R13, ~UR5, RZ, P1, !PT ;  /* 0x800000050d047c10 */ /* 0x000fe40008ffe4ff */
[----:B------:R-:W-:Y:S02]  /*21b0*/  SEL R5, R5, R12, P0 ;  /* 0x0000000c05057207 */ /* 0x000fe40000000000 */
[----:B------:R-:W-:Y:S02]  /*21c0*/  SEL R4, R4, R13, P0 ;  /* 0x0000000d04047207 */ /* 0x000fe40000000000 */
[C---:B------:R-:W-:Y:S02]  /*21d0*/  ISETP.GE.U32.AND P0, PT, R5.reuse, UR7, PT ;  /* 0x0000000705007c0c */ /* 0x040fe4000bf06070 */
[----:B------:R-:W-:-:S02]  /*21e0*/  IADD3 R12, P2, PT, R5, -UR7, RZ ;  /* 0x80000007050c7c10 */ /* 0x000fc4000ff5e0ff */
[C---:B------:R-:W-:Y:S02]  /*21f0*/  ISETP.GE.U32.AND.EX P0, PT, R4.reuse, UR5, PT, P0 ;  /* 0x0000000504007c0c */ /* 0x040fe4000bf06100 */
[----:B------:R-:W-:Y:S02]  /*2200*/  IADD3.X R13, PT, PT, R4, ~UR5, RZ, P2, !PT ;  /* 0x80000005040d7c10 */ /* 0x000fe400097fe4ff */
[----:B------:R-:W-:Y:S02]  /*2210*/  ISETP.NE.U32.AND P1, PT, RZ, UR7, PT ;  /* 0x00000007ff007c0c */ /* 0x000fe4000bf25070 */
[----:B------:R-:W-:Y:S01]  /*2220*/  SEL R12, R12, R5, P0 ;  /* 0x000000050c0c7207 */ /* 0x000fe20000000000 */
[----:B------:R-:W-:Y:S01]  /*2230*/  IMAD.MOV.U32 R5, RZ, RZ, 0x0 ;  /* 0x00000000ff057424 */ /* 0x000fe200078e00ff */
[----:B------:R-:W-:Y:S01]  /*2240*/  SEL R13, R13, R4, P0 ;  /* 0x000000040d0d7207 */ /* 0x000fe20000000000 */
[----:B------:R-:W-:Y:S01]  /*2250*/  IMAD.MOV.U32 R4, RZ, RZ, R6 ;  /* 0x000000ffff047224 */ /* 0x000fe200078e0006 */
[----:B------:R-:W-:-:S04]  /*2260*/  ISETP.NE.AND.EX P1, PT, RZ, UR5, PT, P1 ;  /* 0x00000005ff007c0c */ /* 0x000fc8000bf25310 */
[----:B------:R-:W-:Y:S02]  /*2270*/  SEL R12, R12, 0xffffffff, P1 ;  /* 0xffffffff0c0c7807 */ /* 0x000fe40000800000 */
[----:B------:R-:W-:Y:S01]  /*2280*/  SEL R13, R13, 0xffffffff, P1 ;  /* 0xffffffff0d0d7807 */ /* 0x000fe20000800000 */
[----:B------:R-:W-:Y:S06]  /*2290*/  RET.REL.NODEC R4 `(_Z9HL_kernelPKhPhjj) ;  /* 0xffffffdc04587950 */ /* 0x000fec0003c3ffff */
.L_x_27:
[----:B------:R-:W-:-:S00]  /*22a0*/  BRA `(.L_x_27) ;  /* 0xfffffffc00fc7947 */ /* 0x000fc0000383ffff */
[----:B------:R-:W-:-:S00]  /*22b0*/  NOP ;  /* 0x0000000000007918 */ /* 0x000fc00000000000 */
        /* <DEDUP_REMOVED lines=12> */
.L_x_29:


//--------------------- .nv.shared.reserved.0     --------------------------
	.section	.nv.shared.reserved.0,"aw",@nobits
	.weak		__nv_reservedSMEM_offset_0_alias
	.size		__nv_reservedSMEM_offset_0_alias, 0, 64
	.other		__nv_reservedSMEM_offset_0_alias,@"STO_CUDA_RESERVED_SHARED STV_DEFAULT"
__nv_reservedSMEM_offset_0_alias:
	.zero		0
	.zero		64


//--------------------- .nv.constant0._Z9HL_kernelPKhPhjj --------------------------
	.section	.nv.constant0._Z9HL_kernelPKhPhjj,"a",@progbits
	.sectionflags	@""
	.align	4
.nv.constant0._Z9HL_kernelPKhPhjj:
	.zero		920


//--------------------- SYMBOLS --------------------------

	.type		.nv.reservedSmem.offset0,@object
	.size		.nv.reservedSmem.offset0,0x4
